# CuTe-DSL kernel — source=fa4 family=fa4_fwd_sm100
# config = {"dtype": "Float16", "causal": false, "use_2cta": false, "q_stage": 2, "head_dim": 64}


// ===== COMPILED SASS (sm_100a) =====

	.target	sm_100a

	.elftype	@"ET_EXEC"


//--------------------- .note.nv.tkinfo           --------------------------
	.section	.note.nv.tkinfo,"",@"SHT_NOTE"
	.sectionflags	@"SHF_NOTE_NV_TKINFO"
	.tkinfo
        /*0018*/ 	.word	0x00000081
        /*0030*/ 	.string	""
        /*0030*/ 	.string	"ptxas"
        /*0030*/ 	.string	"Cuda compilation tools, release 12.9, V12.9.83"
        /*0030*/ 	.string	"Build system must define TOOLS_VERSION_EXTENDED"
        /*0030*/ 	.string	"-O 3 -arch sm_100a "



//--------------------- .note.nv.cuver            --------------------------
	.section	.note.nv.cuver,"",@"SHT_NOTE"
	.sectionflags	@"SHF_NOTE_NV_CUVER"
        /*0018*/ 	.short	0x0001
        /*001a*/ 	.short	0x0064
        /*001c*/ 	.short	0x0001
        /*001e*/ 	.short	0x0000
        /*0020*/ 	.short	0x0001
        /*0022*/ 	.short	0x0000


//--------------------- .nv.info                  --------------------------
	.section	.nv.info,"",@"SHT_CUDA_INFO"
	.align	4


	//----- nvinfo : EIATTR_REGCOUNT
	.align		4
        /*0000*/ 	.byte	0x04, 0x2f
        /*0002*/ 	.short	(.L_4 - .L_3)
	.align		4
.L_3:
        /*0004*/ 	.word	index@(kernel_cutlass_kernel_flash_attncuteflash_fwd_sm100FlashAttentionForwardSm100_object_at__tensor0000o6411101213_tensor0000o6411101213_tensor0000o6410111213_tensor0000o6411101213_tensorptrf_0)
        /*0008*/ 	.word	0x00000080


	//----- nvinfo : EIATTR_FRAME_SIZE
	.align		4
.L_4:
        /*000c*/ 	.byte	0x04, 0x11
        /*000e*/ 	.short	(.L_6 - .L_5)
	.align		4
.L_5:
        /*0010*/ 	.word	index@($__internal_2_$__cuda_sm10x_tcgen05_guardrail_trap_unallocated_columns_being_dealloced)
        /*0014*/ 	.word	0x00000008


	//----- nvinfo : EIATTR_FRAME_SIZE
	.align		4
.L_6:
        /*0018*/ 	.byte	0x04, 0x11
        /*001a*/ 	.short	(.L_8 - .L_7)
	.align		4
.L_7:
        /*001c*/ 	.word	index@($__internal_1_$__cuda_sm10x_tcgen05_guardrail_trap_phase_invalid_during_alloc)
        /*0020*/ 	.word	0x00000008


	//----- nvinfo : EIATTR_FRAME_SIZE
	.align		4
.L_8:
        /*0024*/ 	.byte	0x04, 0x11
        /*0026*/ 	.short	(.L_10 - .L_9)
	.align		4
.L_9:
        /*0028*/ 	.word	index@($__internal_0_$__cuda_sm10x_tcgen05_guardrail_trap_col_being_dealloced_not_returned_by_alloc)
        /*002c*/ 	.word	0x00000008


	//----- nvinfo : EIATTR_FRAME_SIZE
	.align		4
.L_10:
        /*0030*/ 	.byte	0x04, 0x11
        /*0032*/ 	.short	(.L_12 - .L_11)
	.align		4
.L_11:
        /*0034*/ 	.word	index@(kernel_cutlass_kernel_flash_attncuteflash_fwd_sm100FlashAttentionForwardSm100_object_at__tensor0000o6411101213_tensor0000o6411101213_tensor0000o6410111213_tensor0000o6411101213_tensorptrf_0)
        /*0038*/ 	.word	0x00000008


	//----- nvinfo : EIATTR_MIN_STACK_SIZE
	.align		4
.L_12:
        /*003c*/ 	.byte	0x04, 0x12
        /*003e*/ 	.short	(.L_14 - .L_13)
	.align		4
.L_13:
        /*0040*/ 	.word	index@(kernel_cutlass_kernel_flash_attncuteflash_fwd_sm100FlashAttentionForwardSm100_object_at__tensor0000o6411101213_tensor0000o6411101213_tensor0000o6410111213_tensor0000o6411101213_tensorptrf_0)
        /*0044*/ 	.word	0x00000008
.L_14:


//--------------------- .nv.info.kernel_cutlass_kernel_flash_attncuteflash_fwd_sm100FlashAttentionForwardSm100_object_at__tensor0000o6411101213_tensor0000o6411101213_tensor0000o6410111213_tensor0000o6411101213_tensorptrf_0 --------------------------
	.section	.nv.info.kernel_cutlass_kernel_flash_attncuteflash_fwd_sm100FlashAttentionForwardSm100_object_at__tensor0000o6411101213_tensor0000o6411101213_tensor0000o6410111213_tensor0000o6411101213_tensorptrf_0,"",@"SHT_CUDA_INFO"
	.sectionflags	@""
	.align	4


	//----- nvinfo : EIATTR_CUDA_API_VERSION
	.align		4
        /*0000*/ 	.byte	0x04, 0x37
        /*0002*/ 	.short	(.L_16 - .L_15)
.L_15:
        /*0004*/ 	.word	0x00000081


	//----- nvinfo : EIATTR_KPARAM_INFO
	.align		4
.L_16:
        /*0008*/ 	.byte	0x04, 0x17
        /*000a*/ 	.short	(.L_18 - .L_17)
.L_17:
        /*000c*/ 	.word	0x00000000
        /*0010*/ 	.short	0x000f
        /*0012*/ 	.short	0x02a8
        /*0014*/ 	.byte	0x00, 0xf0, 0x11, 0x00


	//----- nvinfo : EIATTR_KPARAM_INFO
	.align		4
.L_18:
        /*0018*/ 	.byte	0x04, 0x17
        /*001a*/ 	.short	(.L_20 - .L_19)
.L_19:
        /*001c*/ 	.word	0x00000000
        /*0020*/ 	.short	0x000e
        /*0022*/ 	.short	0x02a4
        /*0024*/ 	.byte	0x00, 0xf0, 0x11, 0x00


	//----- nvinfo : EIATTR_KPARAM_INFO
	.align		4
.L_20:
        /*0028*/ 	.byte	0x04, 0x17
        /*002a*/ 	.short	(.L_22 - .L_21)
.L_21:
        /*002c*/ 	.word	0x00000000
        /*0030*/ 	.short	0x000d
        /*0032*/ 	.short	0x0298
        /*0034*/ 	.byte	0x00, 0xf0, 0x31, 0x00


	//----- nvinfo : EIATTR_KPARAM_INFO
	.align		4
.L_22:
        /*0038*/ 	.byte	0x04, 0x17
        /*003a*/ 	.short	(.L_24 - .L_23)
.L_23:
        /*003c*/ 	.word	0x00000000
        /*0040*/ 	.short	0x000c
        /*0042*/ 	.short	0x028c
        /*0044*/ 	.byte	0x00, 0xf0, 0x31, 0x00


	//----- nvinfo : EIATTR_KPARAM_INFO
	.align		4
.L_24:
        /*0048*/ 	.byte	0x04, 0x17
        /*004a*/ 	.short	(.L_26 - .L_25)
.L_25:
        /*004c*/ 	.word	0x00000000
        /*0050*/ 	.short	0x000b
        /*0052*/ 	.short	0x0287
        /*0054*/ 	.byte	0x00, 0xf0, 0x0d, 0x00


	//----- nvinfo : EIATTR_KPARAM_INFO
	.align		4
.L_26:
        /*0058*/ 	.byte	0x04, 0x17
        /*005a*/ 	.short	(.L_28 - .L_27)
.L_27:
        /*005c*/ 	.word	0x00000000
        /*0060*/ 	.short	0x000a
        /*0062*/ 	.short	0x0284
        /*0064*/ 	.byte	0x00, 0xf0, 0x0d, 0x00


	//----- nvinfo : EIATTR_KPARAM_INFO
	.align		4
.L_28:
        /*0068*/ 	.byte	0x04, 0x17
        /*006a*/ 	.short	(.L_30 - .L_29)
.L_29:
        /*006c*/ 	.word	0x00000000
        /*0070*/ 	.short	0x0009
        /*0072*/ 	.short	0x0280
        /*0074*/ 	.byte	0x00, 0xf0, 0x11, 0x00


	//----- nvinfo : EIATTR_KPARAM_INFO
	.align		4
.L_30:
        /*0078*/ 	.byte	0x04, 0x17
        /*007a*/ 	.short	(.L_32 - .L_31)
.L_31:
        /*007c*/ 	.word	0x00000000
        /*0080*/ 	.short	0x0008
        /*0082*/ 	.short	0x0200
        /*0084*/ 	.byte	0x00, 0xf0, 0x01, 0x02


	//----- nvinfo : EIATTR_KPARAM_INFO
	.align		4
.L_32:
        /*0088*/ 	.byte	0x04, 0x17
        /*008a*/ 	.short	(.L_34 - .L_33)
.L_33:
        /*008c*/ 	.word	0x00000000
        /*0090*/ 	.short	0x0007
        /*0092*/ 	.short	0x0180
        /*0094*/ 	.byte	0x00, 0xf0, 0x01, 0x02


	//----- nvinfo : EIATTR_KPARAM_INFO
	.align		4
.L_34:
        /*0098*/ 	.byte	0x04, 0x17
        /*009a*/ 	.short	(.L_36 - .L_35)
.L_35:
        /*009c*/ 	.word	0x00000000
        /*00a0*/ 	.short	0x0006
        /*00a2*/ 	.short	0x0100
        /*00a4*/ 	.byte	0x00, 0xf0, 0x01, 0x02


	//----- nvinfo : EIATTR_KPARAM_INFO
	.align		4
.L_36:
        /*00a8*/ 	.byte	0x04, 0x17
        /*00aa*/ 	.short	(.L_38 - .L_37)
.L_37:
        /*00ac*/ 	.word	0x00000000
        /*00b0*/ 	.short	0x0005
        /*00b2*/ 	.short	0x0080
        /*00b4*/ 	.byte	0x00, 0xf0, 0x01, 0x02


	//----- nvinfo : EIATTR_KPARAM_INFO
	.align		4
.L_38:
        /*00b8*/ 	.byte	0x04, 0x17
        /*00ba*/ 	.short	(.L_40 - .L_39)
.L_39:
        /*00bc*/ 	.word	0x00000000
        /*00c0*/ 	.short	0x0004
        /*00c2*/ 	.short	0x0030
        /*00c4*/ 	.byte	0x00, 0xf0, 0xa1, 0x00


	//----- nvinfo : EIATTR_KPARAM_INFO
	.align		4
.L_40:
        /*00c8*/ 	.byte	0x04, 0x17
        /*00ca*/ 	.short	(.L_42 - .L_41)
.L_41:
        /*00cc*/ 	.word	0x00000000
        /*00d0*/ 	.short	0x0003
        /*00d2*/ 	.short	0x0024
        /*00d4*/ 	.byte	0x00, 0xf0, 0x31, 0x00


	//----- nvinfo : EIATTR_KPARAM_INFO
	.align		4
.L_42:
        /*00d8*/ 	.byte	0x04, 0x17
        /*00da*/ 	.short	(.L_44 - .L_43)
.L_43:
        /*00dc*/ 	.word	0x00000000
        /*00e0*/ 	.short	0x0002
        /*00e2*/ 	.short	0x0018
        /*00e4*/ 	.byte	0x00, 0xf0, 0x31, 0x00


	//----- nvinfo : EIATTR_KPARAM_INFO
	.align		4
.L_44:
        /*00e8*/ 	.byte	0x04, 0x17
        /*00ea*/ 	.short	(.L_46 - .L_45)
.L_45:
        /*00ec*/ 	.word	0x00000000
        /*00f0*/ 	.short	0x0001
        /*00f2*/ 	.short	0x000c
        /*00f4*/ 	.byte	0x00, 0xf0, 0x31, 0x00


	//----- nvinfo : EIATTR_KPARAM_INFO
	.align		4
.L_46:
        /*00f8*/ 	.byte	0x04, 0x17
        /*00fa*/ 	.short	(.L_48 - .L_47)
.L_47:
        /*00fc*/ 	.word	0x00000000
        /*0100*/ 	.short	0x0000
        /*0102*/ 	.short	0x0000
        /*0104*/ 	.byte	0x00, 0xf0, 0x31, 0x00


	//----- nvinfo : EIATTR_AT_ENTRY_FRAGMENTS
	.align		4
.L_48:
        /*0108*/ 	.byte	0x04, 0x4f
        /*010a*/ 	.short	(.L_50 - .L_49)


	//   ....[0]....
.L_49:
        /*010c*/ 	.word	0x00000004


	//----- nvinfo : EIATTR_RESERVED_SMEM_USED
	.align		4
.L_50:
        /*0110*/ 	.byte	0x01, 0x41
	.zero		2


	//----- nvinfo : EIATTR_SPARSE_MMA_MASK
	.align		4
        /*0114*/ 	.byte	0x03, 0x50
        /*0116*/ 	.short	0x0000


	//----- nvinfo : EIATTR_TCGEN05_1CTA_USED
	.align		4
        /*0118*/ 	.byte	0x01, 0x51
	.zero		2


	//----- nvinfo : EIATTR_MAXREG_COUNT
	.align		4
        /*011c*/ 	.byte	0x03, 0x1b
        /*011e*/ 	.short	0x0080


	//----- nvinfo : EIATTR_NUM_BARRIERS
	.align		4
        /*0120*/ 	.byte	0x02, 0x4c
        /*0122*/ 	.byte	0x10
	.zero		1


	//----- nvinfo : EIATTR_ANNOTATIONS
	.align		4
        /*0124*/ 	.byte	0x04, 0x55
        /*0126*/ 	.short	(.L_52 - .L_51)


	//   ....[0]....
.L_51:
        /*0128*/ 	.word	0x00000001
        /*012c*/ 	.byte	0x50, 0x00, 0x00, 0x00, 0x01, 0x00, 0x00, 0x00, 0x30, 0x0f, 0x00, 0x00, 0x01, 0x00, 0x00, 0x00
        /*013c*/ 	.byte	0x70, 0x32, 0x00, 0x00, 0x01, 0x00, 0x00, 0x00, 0x70, 0x43, 0x00, 0x00, 0x01, 0x00, 0x00, 0x00
        /*014c*/ 	.byte	0x10, 0x8d, 0x00, 0x00, 0x01, 0x00, 0x00, 0x00, 0x00, 0x8e, 0x00, 0x00


	//----- nvinfo : EIATTR_INT_WARP_WIDE_INSTR_OFFSETS
	.align		4
.L_52:
        /*0158*/ 	.byte	0x04, 0x31
        /*015a*/ 	.short	(.L_54 - .L_53)


	//   ....[0]....
.L_53:
        /*015c*/ 	.word	0x000030a0


	//   ....[1]....
        /*0160*/ 	.word	0x000030d0


	//----- nvinfo : EIATTR_COOP_GROUP_MASK_REGIDS
	.align		4
.L_54:
        /*0164*/ 	.byte	0x04, 0x29
        /*0166*/ 	.short	(.L_56 - .L_55)


	//   ....[0]....
.L_55:
        /*0168*/ 	.word	0xffffffff


	//   ....[1]....
        /*016c*/ 	.word	0xffffffff


	//   ....[2]....
        /*0170*/ 	.word	0xffffffff


	//   ....[3]....
        /*0174*/ 	.word	0xffffffff


	//   ....[4]....
        /*0178*/ 	.word	0xffffffff


	//   ....[5]....
        /*017c*/ 	.word	0xffffffff


	//   ....[6]....
        /*0180*/ 	.word	0xffffffff


	//   ....[7]....
        /*0184*/ 	.word	0xffffffff


	//   ....[8]....
        /*0188*/ 	.word	0xffffffff


	//----- nvinfo : EIATTR_COOP_GROUP_INSTR_OFFSETS
	.align		4
.L_56:
        /*018c*/ 	.byte	0x04, 0x28
        /*018e*/ 	.short	(.L_58 - .L_57)


	//   ....[0]....
.L_57:
        /*0190*/ 	.word	0x00000c80


	//   ....[1]....
        /*0194*/ 	.word	0x00000f50


	//   ....[2]....
        /*0198*/ 	.word	0x00001090


	//   ....[3]....
        /*019c*/ 	.word	0x00002f40


	//   ....[4]....
        /*01a0*/ 	.word	0x00003180


	//   ....[5]....
        /*01a4*/ 	.word	0x000068e0


	//   ....[6]....
        /*01a8*/ 	.word	0x00008850


	//   ....[7]....
        /*01ac*/ 	.word	0x00009620


	//   ....[8]....
        /*01b0*/ 	.word	0x00009980


	//----- nvinfo : EIATTR_REG_RECONFIG
	.align		4
.L_58:
        /*01b4*/ 	.byte	0x01, 0x54
	.zero		2


	//----- nvinfo : EIATTR_VRC_CTA_INIT_COUNT
	.align		4
        /*01b8*/ 	.byte	0x02, 0x4a
        /*01ba*/ 	.byte	0x80
	.zero		1


	//----- nvinfo : EIATTR_MBARRIER_INSTR_OFFSETS
	.align		4
        /*01bc*/ 	.byte	0x04, 0x39
        /*01be*/ 	.short	(.L_60 - .L_59)


	//   ....[0]....
.L_59:
        /*01c0*/ 	.word	0x00000300
        /*01c4*/ 	.word	0x000000ff
        /*01c8*/ 	.word	0x00000000
        /*01cc*/ 	.short	0x0100
        /*01ce*/ 	.byte	0x04
	.zero		1


	//   ....[1]....
        /*01d0*/ 	.word	0x00000310
        /*01d4*/ 	.word	0x000000ff
        /*01d8*/ 	.word	0x00000008
        /*01dc*/ 	.short	0x0100
        /*01de*/ 	.byte	0x04
	.zero		1


	//   ....[2]....
        /*01e0*/ 	.word	0x00000320
        /*01e4*/ 	.word	0x000000ff
        /*01e8*/ 	.word	0x00000010
        /*01ec*/ 	.short	0x0100
        /*01ee*/ 	.byte	0x04
	.zero		1


	//   ....[3]....
        /*01f0*/ 	.word	0x00000330
        /*01f4*/ 	.word	0x000000ff
        /*01f8*/ 	.word	0x00000018
        /*01fc*/ 	.short	0x0100
        /*01fe*/ 	.byte	0x04
	.zero		1


	//   ....[4]....
        /*0200*/ 	.word	0x00000340
        /*0204*/ 	.word	0x000000ff
        /*0208*/ 	.word	0x00000020
        /*020c*/ 	.short	0x0100
        /*020e*/ 	.byte	0x04
	.zero		1


	//   ....[5]....
        /*0210*/ 	.word	0x00000350
        /*0214*/ 	.word	0x000000ff
        /*0218*/ 	.word	0x00000028
        /*021c*/ 	.short	0x0100
        /*021e*/ 	.byte	0x04
	.zero		1


	//   ....[6]....
        /*0220*/ 	.word	0x00000360
        /*0224*/ 	.word	0x000000ff
        /*0228*/ 	.word	0x00000030
        /*022c*/ 	.short	0x0100
        /*022e*/ 	.byte	0x04
	.zero		1


	//   ....[7]....
        /*0230*/ 	.word	0x00000370
        /*0234*/ 	.word	0x000000ff
        /*0238*/ 	.word	0x00000038
        /*023c*/ 	.short	0x0100
        /*023e*/ 	.byte	0x04
	.zero		1


	//   ....[8]....
        /*0240*/ 	.word	0x00000380
        /*0244*/ 	.word	0x000000ff
        /*0248*/ 	.word	0x00000040
        /*024c*/ 	.short	0x0100
        /*024e*/ 	.byte	0x04
	.zero		1


	//   ....[9]....
        /*0250*/ 	.word	0x00000390
        /*0254*/ 	.word	0x000000ff
        /*0258*/ 	.word	0x00000048
        /*025c*/ 	.short	0x0100
        /*025e*/ 	.byte	0x04
	.zero		1


	//   ....[10]....
        /*0260*/ 	.word	0x000003a0
        /*0264*/ 	.word	0x000000ff
        /*0268*/ 	.word	0x00000050
        /*026c*/ 	.short	0x0100
        /*026e*/ 	.byte	0x04
	.zero		1


	//   ....[11]....
        /*0270*/ 	.word	0x000003b0
        /*0274*/ 	.word	0x000000ff
        /*0278*/ 	.word	0x00000058
        /*027c*/ 	.short	0x0100
        /*027e*/ 	.byte	0x04
	.zero		1


	//   ....[12]....
        /*0280*/ 	.word	0x000003c0
        /*0284*/ 	.word	0x000000ff
        /*0288*/ 	.word	0x00000060
        /*028c*/ 	.short	0x0100
        /*028e*/ 	.byte	0x04
	.zero		1


	//   ....[13]....
        /*0290*/ 	.word	0x000003d0
        /*0294*/ 	.word	0x000000ff
        /*0298*/ 	.word	0x00000068
        /*029c*/ 	.short	0x0100
        /*029e*/ 	.byte	0x04
	.zero		1


	//   ....[14]....
        /*02a0*/ 	.word	0x000003e0
        /*02a4*/ 	.word	0x000000ff
        /*02a8*/ 	.word	0x00000070
        /*02ac*/ 	.short	0x0100
        /*02ae*/ 	.byte	0x04
	.zero		1


	//   ....[15]....
        /*02b0*/ 	.word	0x000003f0
        /*02b4*/ 	.word	0x000000ff
        /*02b8*/ 	.word	0x00000078
        /*02bc*/ 	.short	0x0100
        /*02be*/ 	.byte	0x04
	.zero		1


	//   ....[16]....
        /*02c0*/ 	.word	0x00000400
        /*02c4*/ 	.word	0x000000ff
        /*02c8*/ 	.word	0x00000080
        /*02cc*/ 	.short	0x0100
        /*02ce*/ 	.byte	0x04
	.zero		1


	//   ....[17]....
        /*02d0*/ 	.word	0x00000410
        /*02d4*/ 	.word	0x000000ff
        /*02d8*/ 	.word	0x00000088
        /*02dc*/ 	.short	0x0100
        /*02de*/ 	.byte	0x04
	.zero		1


	//   ....[18]....
        /*02e0*/ 	.word	0x00000420
        /*02e4*/ 	.word	0x000000ff
        /*02e8*/ 	.word	0x00000090
        /*02ec*/ 	.short	0x0100
        /*02ee*/ 	.byte	0x04
	.zero		1


	//   ....[19]....
        /*02f0*/ 	.word	0x00000430
        /*02f4*/ 	.word	0x000000ff
        /*02f8*/ 	.word	0x00000098
        /*02fc*/ 	.short	0x0100
        /*02fe*/ 	.byte	0x04
	.zero		1


	//   ....[20]....
        /*0300*/ 	.word	0x00000440
        /*0304*/ 	.word	0x000000ff
        /*0308*/ 	.word	0x000000a0
        /*030c*/ 	.short	0x0100
        /*030e*/ 	.byte	0x04
	.zero		1


	//   ....[21]....
        /*0310*/ 	.word	0x00000450
        /*0314*/ 	.word	0x000000ff
        /*0318*/ 	.word	0x000000a8
        /*031c*/ 	.short	0x0100
        /*031e*/ 	.byte	0x04
	.zero		1


	//   ....[22]....
        /*0320*/ 	.word	0x00000460
        /*0324*/ 	.word	0x000000ff
        /*0328*/ 	.word	0x000000b0
        /*032c*/ 	.short	0x0100
        /*032e*/ 	.byte	0x04
	.zero		1


	//   ....[23]....
        /*0330*/ 	.word	0x00000470
        /*0334*/ 	.word	0x000000ff
        /*0338*/ 	.word	0x000000b8
        /*033c*/ 	.short	0x0100
        /*033e*/ 	.byte	0x04
	.zero		1


	//   ....[24]....
        /*0340*/ 	.word	0x00000480
        /*0344*/ 	.word	0x000000ff
        /*0348*/ 	.word	0x000000c0
        /*034c*/ 	.short	0x0100
        /*034e*/ 	.byte	0x04
	.zero		1


	//   ....[25]....
        /*0350*/ 	.word	0x00000490
        /*0354*/ 	.word	0x000000ff
        /*0358*/ 	.word	0x000000c8
        /*035c*/ 	.short	0x0100
        /*035e*/ 	.byte	0x04
	.zero		1


	//   ....[26]....
        /*0360*/ 	.word	0x000004a0
        /*0364*/ 	.word	0x000000ff
        /*0368*/ 	.word	0x000000d0
        /*036c*/ 	.short	0x0100
        /*036e*/ 	.byte	0x04
	.zero		1


	//   ....[27]....
        /*0370*/ 	.word	0x000004b0
        /*0374*/ 	.word	0x000000ff
        /*0378*/ 	.word	0x000000d8
        /*037c*/ 	.short	0x0100
        /*037e*/ 	.byte	0x04
	.zero		1


	//   ....[28]....
        /*0380*/ 	.word	0x000004c0
        /*0384*/ 	.word	0x000000ff
        /*0388*/ 	.word	0x000000e0
        /*038c*/ 	.short	0x0100
        /*038e*/ 	.byte	0x04
	.zero		1


	//   ....[29]....
        /*0390*/ 	.word	0x000004d0
        /*0394*/ 	.word	0x000000ff
        /*0398*/ 	.word	0x000000e8
        /*039c*/ 	.short	0x0100
        /*039e*/ 	.byte	0x04
	.zero		1


	//   ....[30]....
        /*03a0*/ 	.word	0x000004e0
        /*03a4*/ 	.word	0x000000ff
        /*03a8*/ 	.word	0x000000f0
        /*03ac*/ 	.short	0x0100
        /*03ae*/ 	.byte	0x04
	.zero		1


	//   ....[31]....
        /*03b0*/ 	.word	0x000004f0
        /*03b4*/ 	.word	0x000000ff
        /*03b8*/ 	.word	0x000000f8
        /*03bc*/ 	.short	0x0100
        /*03be*/ 	.byte	0x04
	.zero		1


	//   ....[32]....
        /*03c0*/ 	.word	0x00000500
        /*03c4*/ 	.word	0x000000ff
        /*03c8*/ 	.word	0x00000100
        /*03cc*/ 	.short	0x0100
        /*03ce*/ 	.byte	0x04
	.zero		1


	//   ....[33]....
        /*03d0*/ 	.word	0x00000510
        /*03d4*/ 	.word	0x000000ff
        /*03d8*/ 	.word	0x00000108
        /*03dc*/ 	.short	0x0100
        /*03de*/ 	.byte	0x04
	.zero		1


	//   ....[34]....
        /*03e0*/ 	.word	0x00000520
        /*03e4*/ 	.word	0x000000ff
        /*03e8*/ 	.word	0x00000110
        /*03ec*/ 	.short	0x0100
        /*03ee*/ 	.byte	0x04
	.zero		1


	//   ....[35]....
        /*03f0*/ 	.word	0x00000530
        /*03f4*/ 	.word	0x000000ff
        /*03f8*/ 	.word	0x00000118
        /*03fc*/ 	.short	0x0100
        /*03fe*/ 	.byte	0x04
	.zero		1


	//   ....[36]....
        /*0400*/ 	.word	0x00000540
        /*0404*/ 	.word	0x000000ff
        /*0408*/ 	.word	0x00000120
        /*040c*/ 	.short	0x0100
        /*040e*/ 	.byte	0x04
	.zero		1


	//   ....[37]....
        /*0410*/ 	.word	0x00000550
        /*0414*/ 	.word	0x000000ff
        /*0418*/ 	.word	0x00000128
        /*041c*/ 	.short	0x0100
        /*041e*/ 	.byte	0x04
	.zero		1


	//   ....[38]....
        /*0420*/ 	.word	0x00000560
        /*0424*/ 	.word	0x000000ff
        /*0428*/ 	.word	0x00000130
        /*042c*/ 	.short	0x0100
        /*042e*/ 	.byte	0x04
	.zero		1


	//   ....[39]....
        /*0430*/ 	.word	0x00000570
        /*0434*/ 	.word	0x000000ff
        /*0438*/ 	.word	0x00000138
        /*043c*/ 	.short	0x0100
        /*043e*/ 	.byte	0x04
	.zero		1


	//   ....[40]....
        /*0440*/ 	.word	0x00000580
        /*0444*/ 	.word	0x000000ff
        /*0448*/ 	.word	0x00000140
        /*044c*/ 	.short	0x0100
        /*044e*/ 	.byte	0x04
	.zero		1


	//   ....[41]....
        /*0450*/ 	.word	0x00000590
        /*0454*/ 	.word	0x000000ff
        /*0458*/ 	.word	0x00000148
        /*045c*/ 	.short	0x0100
        /*045e*/ 	.byte	0x04
	.zero		1


	//   ....[42]....
        /*0460*/ 	.word	0x000005a0
        /*0464*/ 	.word	0x000000ff
        /*0468*/ 	.word	0x00000150
        /*046c*/ 	.short	0x0100
        /*046e*/ 	.byte	0x04
	.zero		1


	//   ....[43]....
        /*0470*/ 	.word	0x000005b0
        /*0474*/ 	.word	0x000000ff
        /*0478*/ 	.word	0x00000158
        /*047c*/ 	.short	0x0100
        /*047e*/ 	.byte	0x04
	.zero		1


	//   ....[44]....
        /*0480*/ 	.word	0x000009e0
        /*0484*/ 	.word	0x000000ff
        /*0488*/ 	.word	0x00000140
        /*048c*/ 	.short	0x010a
        /*048e*/ 	.byte	0x07
	.zero		1


	//   ....[45]....
        /*0490*/ 	.word	0x00000a30
        /*0494*/ 	.word	0x000000ff
        /*0498*/ 	.word	0x00000148
        /*049c*/ 	.short	0x010a
        /*049e*/ 	.byte	0x07
	.zero		1


	//   ....[46]....
        /*04a0*/ 	.word	0x00000b30
        /*04a4*/ 	.word	0x000000ff
        /*04a8*/ 	.word	0x00000150
        /*04ac*/ 	.short	0x0101
        /*04ae*/ 	.byte	0x07
	.zero		1


	//   ....[47]....
        /*04b0*/ 	.word	0x00000b70
        /*04b4*/ 	.word	0x000000ff
        /*04b8*/ 	.word	0x00000158
        /*04bc*/ 	.short	0x0101
        /*04be*/ 	.byte	0x07
	.zero		1


	//   ....[48]....
        /*04c0*/ 	.word	0x00001430
        /*04c4*/ 	.word	0x000000ff
        /*04c8*/ 	.word	0x00000000
        /*04cc*/ 	.short	0x010a
        /*04ce*/ 	.byte	0x0f
	.zero		1


	//   ....[49]....
        /*04d0*/ 	.word	0x00001480
        /*04d4*/ 	.word	0x000000ff
        /*04d8*/ 	.word	0x00000020
        /*04dc*/ 	.short	0x010a
        /*04de*/ 	.byte	0x15
	.zero		1


	//   ....[50]....
        /*04e0*/ 	.word	0x00001700
        /*04e4*/ 	.word	0x000000ff
        /*04e8*/ 	.word	0x00000008
        /*04ec*/ 	.short	0x010a
        /*04ee*/ 	.byte	0x0f
	.zero		1


	//   ....[51]....
        /*04f0*/ 	.word	0x000019d0
        /*04f4*/ 	.word	0x000000ff
        /*04f8*/ 	.word	0x00000000
        /*04fc*/ 	.short	0x010a
        /*04fe*/ 	.byte	0x25
	.zero		1


	//   ....[52]....
        /*0500*/ 	.word	0x00001a50
        /*0504*/ 	.word	0x000000ff
        /*0508*/ 	.word	0x000000d0
        /*050c*/ 	.short	0x010a
        /*050e*/ 	.byte	0x0f
	.zero		1


	//   ....[53]....
        /*0510*/ 	.word	0x00001d20
        /*0514*/ 	.word	0x000000ff
        /*0518*/ 	.word	0x000000e0
        /*051c*/ 	.short	0x010a
        /*051e*/ 	.byte	0x0f
	.zero		1


	//   ....[54]....
        /*0520*/ 	.word	0x00001ed0
        /*0524*/ 	.word	0x000000ff
        /*0528*/ 	.word	0x00000000
        /*052c*/ 	.short	0x010a
        /*052e*/ 	.byte	0x21
	.zero		1


	//   ....[55]....
        /*0530*/ 	.word	0x000021c0
        /*0534*/ 	.word	0x000000ff
        /*0538*/ 	.word	0x000000d8
        /*053c*/ 	.short	0x010a
        /*053e*/ 	.byte	0x0f
	.zero		1


	//   ....[56]....
        /*0540*/ 	.word	0x00002380
        /*0544*/ 	.word	0x000000ff
        /*0548*/ 	.word	0x000000e8
        /*054c*/ 	.short	0x010a
        /*054e*/ 	.byte	0x0f
	.zero		1


	//   ....[57]....
        /*0550*/ 	.word	0x000025f0
        /*0554*/ 	.word	0x000000ff
        /*0558*/ 	.word	0x00000020
        /*055c*/ 	.short	0x010a
        /*055e*/ 	.byte	0x0e
	.zero		1


	//   ....[58]....
        /*0560*/ 	.word	0x00002670
        /*0564*/ 	.word	0x000000ff
        /*0568*/ 	.word	0x000000d0
        /*056c*/ 	.short	0x010a
        /*056e*/ 	.byte	0x0f
	.zero		1


	//   ....[59]....
        /*0570*/ 	.word	0x00002940
        /*0574*/ 	.word	0x000000ff
        /*0578*/ 	.word	0x000000e0
        /*057c*/ 	.short	0x010a
        /*057e*/ 	.byte	0x0f
	.zero		1


	//   ....[60]....
        /*0580*/ 	.word	0x00002a90
        /*0584*/ 	.word	0x000000ff
        /*0588*/ 	.word	0x000000d8
        /*058c*/ 	.short	0x010a
        /*058e*/ 	.byte	0x0f
	.zero		1


	//   ....[61]....
        /*0590*/ 	.word	0x00002c80
        /*0594*/ 	.word	0x000000ff
        /*0598*/ 	.word	0x000000e8
        /*059c*/ 	.short	0x010a
        /*059e*/ 	.byte	0x0f
	.zero		1


	//   ....[62]....
        /*05a0*/ 	.word	0x00003610
        /*05a4*/ 	.word	0x000000ff
        /*05a8*/ 	.word	0x00000070
        /*05ac*/ 	.short	0x010a
        /*05ae*/ 	.byte	0x04
	.zero		1


	//   ....[63]....
        /*05b0*/ 	.word	0x000036f0
        /*05b4*/ 	.word	0x000000ff
        /*05b8*/ 	.word	0x00000010
        /*05bc*/ 	.short	0x010a
        /*05be*/ 	.byte	0x19
	.zero		1


	//   ....[64]....
        /*05c0*/ 	.word	0x000037f0
        /*05c4*/ 	.word	0x000000ff
        /*05c8*/ 	.word	0x00000018
        /*05cc*/ 	.short	0x010a
        /*05ce*/ 	.byte	0x19
	.zero		1


	//   ....[65]....
        /*05d0*/ 	.word	0x00003940
        /*05d4*/ 	.word	0x000000ff
        /*05d8*/ 	.word	0x00000070
        /*05dc*/ 	.short	0x010a
        /*05de*/ 	.byte	0x06
	.zero		1


	//   ....[66]....
        /*05e0*/ 	.word	0x00003b90
        /*05e4*/ 	.word	0x000000ff
        /*05e8*/ 	.word	0x00000070
        /*05ec*/ 	.short	0x010a
        /*05ee*/ 	.byte	0x05
	.zero		1


	//   ....[67]....
        /*05f0*/ 	.word	0x00003cb0
        /*05f4*/ 	.word	0x000000ff
        /*05f8*/ 	.word	0x00000070
        /*05fc*/ 	.short	0x010a
        /*05fe*/ 	.byte	0x06
	.zero		1


	//   ....[68]....
        /*0600*/ 	.word	0x00004230
        /*0604*/ 	.word	0x000000ff
        /*0608*/ 	.word	0x00000070
        /*060c*/ 	.short	0x010a
        /*060e*/ 	.byte	0x05
	.zero		1


	//   ....[69]....
        /*0610*/ 	.word	0x000042a0
        /*0614*/ 	.word	0x000000ff
        /*0618*/ 	.word	0x00000018
        /*061c*/ 	.short	0x010a
        /*061e*/ 	.byte	0x06
	.zero		1


	//   ....[70]....
        /*0620*/ 	.word	0x00004760
        /*0624*/ 	.word	0x000000ff
        /*0628*/ 	.word	0x00000130
        /*062c*/ 	.short	0x010a
        /*062e*/ 	.byte	0x05
	.zero		1


	//   ....[71]....
        /*0630*/ 	.word	0x00004790
        /*0634*/ 	.word	0x000000ff
        /*0638*/ 	.word	0x000000c0
        /*063c*/ 	.short	0x010a
        /*063e*/ 	.byte	0x05
	.zero		1


	//   ....[72]....
        /*0640*/ 	.word	0x000067d0
        /*0644*/ 	.word	0x000000ff
        /*0648*/ 	.word	0x000000d0
        /*064c*/ 	.short	0x0101
        /*064e*/ 	.byte	0x05
	.zero		1


	//   ....[73]....
        /*0650*/ 	.word	0x000068f0
        /*0654*/ 	.word	0x000000ff
        /*0658*/ 	.word	0x000000e0
        /*065c*/ 	.short	0x0101
        /*065e*/ 	.byte	0x05
	.zero		1


	//   ....[74]....
        /*0660*/ 	.word	0x00006900
        /*0664*/ 	.word	0x000000ff
        /*0668*/ 	.word	0x00000000
        /*066c*/ 	.short	0x010a
        /*066e*/ 	.byte	0x08
	.zero		1


	//   ....[75]....
        /*0670*/ 	.word	0x00006da0
        /*0674*/ 	.word	0x000000ff
        /*0678*/ 	.word	0x000000c0
        /*067c*/ 	.short	0x010a
        /*067e*/ 	.byte	0x05
	.zero		1


	//   ....[76]....
        /*0680*/ 	.word	0x00008740
        /*0684*/ 	.word	0x000000ff
        /*0688*/ 	.word	0x000000d0
        /*068c*/ 	.short	0x0101
        /*068e*/ 	.byte	0x05
	.zero		1


	//   ....[77]....
        /*0690*/ 	.word	0x00008860
        /*0694*/ 	.word	0x000000ff
        /*0698*/ 	.word	0x000000e0
        /*069c*/ 	.short	0x0101
        /*069e*/ 	.byte	0x05
	.zero		1


	//   ....[78]....
        /*06a0*/ 	.word	0x00008870
        /*06a4*/ 	.word	0x000000ff
        /*06a8*/ 	.word	0x00000130
        /*06ac*/ 	.short	0x010a
        /*06ae*/ 	.byte	0x05
	.zero		1


	//   ....[79]....
        /*06b0*/ 	.word	0x00008ed0
        /*06b4*/ 	.word	0x000000ff
        /*06b8*/ 	.word	0x00000130
        /*06bc*/ 	.short	0x010a
        /*06be*/ 	.byte	0x04
	.zero		1


	//   ....[80]....
        /*06c0*/ 	.word	0x00009200
        /*06c4*/ 	.word	0x000000ff
        /*06c8*/ 	.word	0x000000d0
        /*06cc*/ 	.short	0x0101
        /*06ce*/ 	.byte	0x06
	.zero		1


	//   ....[81]....
        /*06d0*/ 	.word	0x00009250
        /*06d4*/ 	.word	0x000000ff
        /*06d8*/ 	.word	0x000000d8
        /*06dc*/ 	.short	0x0101
        /*06de*/ 	.byte	0x06
	.zero		1


	//   ....[82]....
        /*06e0*/ 	.word	0x000095a0
        /*06e4*/ 	.word	0x000000ff
        /*06e8*/ 	.word	0x00000130
        /*06ec*/ 	.short	0x0101
        /*06ee*/ 	.byte	0x06
	.zero		1


	//   ....[83]....
        /*06f0*/ 	.word	0x00009910
        /*06f4*/ 	.word	0x000000ff
        /*06f8*/ 	.word	0x000000d0
        /*06fc*/ 	.short	0x0101
        /*06fe*/ 	.byte	0x06
	.zero		1


	//   ....[84]....
        /*0700*/ 	.word	0x00009940
        /*0704*/ 	.word	0x000000ff
        /*0708*/ 	.word	0x00000138
        /*070c*/ 	.short	0x0101
        /*070e*/ 	.byte	0x06
	.zero		1


	//   ....[85]....
        /*0710*/ 	.word	0x00009c60
        /*0714*/ 	.word	0x000000ff
        /*0718*/ 	.word	0x000000d8
        /*071c*/ 	.short	0x0101
        /*071e*/ 	.byte	0x06
	.zero		1


	//   ....[86]....
        /*0720*/ 	.word	0x00009c70
        /*0724*/ 	.word	0x000000ff
        /*0728*/ 	.word	0x00000130
        /*072c*/ 	.short	0x0101
        /*072e*/ 	.byte	0x06
	.zero		1


	//   ....[87]....
        /*0730*/ 	.word	0x00009ca0
        /*0734*/ 	.word	0x000000ff
        /*0738*/ 	.word	0x00000138
        /*073c*/ 	.short	0x0101
        /*073e*/ 	.byte	0x06
	.zero		1


	//   ....[88]....
        /*0740*/ 	.word	0x00009d10
        /*0744*/ 	.word	0x000000ff
        /*0748*/ 	.word	0x00000130
        /*074c*/ 	.short	0x0101
        /*074e*/ 	.byte	0x06
	.zero		1


	//   ....[89]....
        /*0750*/ 	.word	0x00009d20
        /*0754*/ 	.word	0x000000ff
        /*0758*/ 	.word	0x00000100
        /*075c*/ 	.short	0x010a
        /*075e*/ 	.byte	0x06
	.zero		1


	//   ....[90]....
        /*0760*/ 	.word	0x00009d50
        /*0764*/ 	.word	0x000000ff
        /*0768*/ 	.word	0x00000150
        /*076c*/ 	.short	0x010a
        /*076e*/ 	.byte	0x06
	.zero		1


	//   ....[91]....
        /*0770*/ 	.word	0x0000a2c0
        /*0774*/ 	.word	0x000000ff
        /*0778*/ 	.word	0x000000d0
        /*077c*/ 	.short	0x0101
        /*077e*/ 	.byte	0x06
	.zero		1


	//   ....[92]....
        /*0780*/ 	.word	0x0000a2d0
        /*0784*/ 	.word	0x000000ff
        /*0788*/ 	.word	0x00000140
        /*078c*/ 	.short	0x0101
        /*078e*/ 	.byte	0x06
	.zero		1


	//   ....[93]....
        /*0790*/ 	.word	0x0000a320
        /*0794*/ 	.word	0x000000ff
        /*0798*/ 	.word	0x00000138
        /*079c*/ 	.short	0x0101
        /*079e*/ 	.byte	0x06
	.zero		1


	//   ....[94]....
        /*07a0*/ 	.word	0x0000a330
        /*07a4*/ 	.word	0x000000ff
        /*07a8*/ 	.word	0x00000108
        /*07ac*/ 	.short	0x010a
        /*07ae*/ 	.byte	0x06
	.zero		1


	//   ....[95]....
        /*07b0*/ 	.word	0x0000a350
        /*07b4*/ 	.word	0x000000ff
        /*07b8*/ 	.word	0x00000158
        /*07bc*/ 	.short	0x010a
        /*07be*/ 	.byte	0x06
	.zero		1


	//   ....[96]....
        /*07c0*/ 	.word	0x0000abf0
        /*07c4*/ 	.word	0x000000ff
        /*07c8*/ 	.word	0x000000d8
        /*07cc*/ 	.short	0x0101
        /*07ce*/ 	.byte	0x06
	.zero		1


	//   ....[97]....
        /*07d0*/ 	.word	0x0000ac20
        /*07d4*/ 	.word	0x000000ff
        /*07d8*/ 	.word	0x00000148
        /*07dc*/ 	.short	0x0101
        /*07de*/ 	.byte	0x06
	.zero		1


	//   ....[98]....
        /*07e0*/ 	.word	0x0000ad00
        /*07e4*/ 	.word	0x000000ff
        /*07e8*/ 	.word	0x00000158
        /*07ec*/ 	.short	0x010a
        /*07ee*/ 	.byte	0x06
	.zero		1


	//   ....[99]....
        /*07f0*/ 	.word	0x0000ad70
        /*07f4*/ 	.word	0x00000003
        /*07f8*/ 	.word	0x00000140
        /*07fc*/ 	.short	0x010a
        /*07fe*/ 	.byte	0xff
	.zero		1


	//   ....[100]....
        /*0800*/ 	.word	0x0000adf0
        /*0804*/ 	.word	0x00000003
        /*0808*/ 	.word	0x00000148
        /*080c*/ 	.short	0x010a
        /*080e*/ 	.byte	0xff
	.zero		1


	//   ....[101]....
        /*0810*/ 	.word	0x0000ae70
        /*0814*/ 	.word	0x00000000
        /*0818*/ 	.word	0x00000000
        /*081c*/ 	.short	0x010a
        /*081e*/ 	.byte	0xff
	.zero		1


	//   ....[102]....
        /*0820*/ 	.word	0x0000aef0
        /*0824*/ 	.word	0x00000000
        /*0828*/ 	.word	0x00000020
        /*082c*/ 	.short	0x010a
        /*082e*/ 	.byte	0xff
	.zero		1


	//   ....[103]....
        /*0830*/ 	.word	0x0000af70
        /*0834*/ 	.word	0x00000000
        /*0838*/ 	.word	0x00000008
        /*083c*/ 	.short	0x010a
        /*083e*/ 	.byte	0xff
	.zero		1


	//   ....[104]....
        /*0840*/ 	.word	0x0000aff0
        /*0844*/ 	.word	0x00000000
        /*0848*/ 	.word	0x00000000
        /*084c*/ 	.short	0x010a
        /*084e*/ 	.byte	0xff
	.zero		1


	//   ....[105]....
        /*0850*/ 	.word	0x0000b070
        /*0854*/ 	.word	0x00000000
        /*0858*/ 	.word	0x000000d0
        /*085c*/ 	.short	0x010a
        /*085e*/ 	.byte	0xff
	.zero		1


	//   ....[106]....
        /*0860*/ 	.word	0x0000b0f0
        /*0864*/ 	.word	0x00000000
        /*0868*/ 	.word	0x000000e0
        /*086c*/ 	.short	0x010a
        /*086e*/ 	.byte	0xff
	.zero		1


	//   ....[107]....
        /*0870*/ 	.word	0x0000b170
        /*0874*/ 	.word	0x00000000
        /*0878*/ 	.word	0x00000000
        /*087c*/ 	.short	0x010a
        /*087e*/ 	.byte	0xff
	.zero		1


	//   ....[108]....
        /*0880*/ 	.word	0x0000b1f0
        /*0884*/ 	.word	0x00000000
        /*0888*/ 	.word	0x000000d8
        /*088c*/ 	.short	0x010a
        /*088e*/ 	.byte	0xff
	.zero		1


	//   ....[109]....
        /*0890*/ 	.word	0x0000b270
        /*0894*/ 	.word	0x00000000
        /*0898*/ 	.word	0x000000e8
        /*089c*/ 	.short	0x010a
        /*089e*/ 	.byte	0xff
	.zero		1


	//   ....[110]....
        /*08a0*/ 	.word	0x0000b2f0
        /*08a4*/ 	.word	0x00000000
        /*08a8*/ 	.word	0x00000020
        /*08ac*/ 	.short	0x010a
        /*08ae*/ 	.byte	0xff
	.zero		1


	//   ....[111]....
        /*08b0*/ 	.word	0x0000b370
        /*08b4*/ 	.word	0x00000000
        /*08b8*/ 	.word	0x000000d0
        /*08bc*/ 	.short	0x010a
        /*08be*/ 	.byte	0xff
	.zero		1


	//   ....[112]....
        /*08c0*/ 	.word	0x0000b3f0
        /*08c4*/ 	.word	0x00000000
        /*08c8*/ 	.word	0x000000e0
        /*08cc*/ 	.short	0x010a
        /*08ce*/ 	.byte	0xff
	.zero		1


	//   ....[113]....
        /*08d0*/ 	.word	0x0000b470
        /*08d4*/ 	.word	0x00000000
        /*08d8*/ 	.word	0x000000d8
        /*08dc*/ 	.short	0x010a
        /*08de*/ 	.byte	0xff
	.zero		1


	//   ....[114]....
        /*08e0*/ 	.word	0x0000b4f0
        /*08e4*/ 	.word	0x00000000
        /*08e8*/ 	.word	0x000000e8
        /*08ec*/ 	.short	0x010a
        /*08ee*/ 	.byte	0xff
	.zero		1


	//   ....[115]....
        /*08f0*/ 	.word	0x0000b570
        /*08f4*/ 	.word	0x00000000
        /*08f8*/ 	.word	0x00000070
        /*08fc*/ 	.short	0x010a
        /*08fe*/ 	.byte	0xff
	.zero		1


	//   ....[116]....
        /*0900*/ 	.word	0x0000b5f0
        /*0904*/ 	.word	0x00000000
        /*0908*/ 	.word	0x00000010
        /*090c*/ 	.short	0x010a
        /*090e*/ 	.byte	0xff
	.zero		1


	//   ....[117]....
        /*0910*/ 	.word	0x0000b670
        /*0914*/ 	.word	0x00000000
        /*0918*/ 	.word	0x00000018
        /*091c*/ 	.short	0x010a
        /*091e*/ 	.byte	0xff
	.zero		1


	//   ....[118]....
        /*0920*/ 	.word	0x0000b6f0
        /*0924*/ 	.word	0x00000000
        /*0928*/ 	.word	0x00000070
        /*092c*/ 	.short	0x010a
        /*092e*/ 	.byte	0xff
	.zero		1


	//   ....[119]....
        /*0930*/ 	.word	0x0000b770
        /*0934*/ 	.word	0x00000000
        /*0938*/ 	.word	0x00000070
        /*093c*/ 	.short	0x010a
        /*093e*/ 	.byte	0xff
	.zero		1


	//   ....[120]....
        /*0940*/ 	.word	0x0000b7f0
        /*0944*/ 	.word	0x00000000
        /*0948*/ 	.word	0x00000070
        /*094c*/ 	.short	0x010a
        /*094e*/ 	.byte	0xff
	.zero		1


	//   ....[121]....
        /*0950*/ 	.word	0x0000b890
        /*0954*/ 	.word	0x00000000
        /*0958*/ 	.word	0x00000070
        /*095c*/ 	.short	0x010a
        /*095e*/ 	.byte	0xff
	.zero		1


	//   ....[122]....
        /*0960*/ 	.word	0x0000b920
        /*0964*/ 	.word	0x00000000
        /*0968*/ 	.word	0x00000018
        /*096c*/ 	.short	0x010a
        /*096e*/ 	.byte	0xff
	.zero		1


	//   ....[123]....
        /*0970*/ 	.word	0x0000b990
        /*0974*/ 	.word	0x000000ff
        /*0978*/ 	.word	0x00000000
        /*097c*/ 	.short	0x010a
        /*097e*/ 	.byte	0x08
	.zero		1


	//   ....[124]....
        /*0980*/ 	.word	0x0000ba20
        /*0984*/ 	.word	0x00000000
        /*0988*/ 	.word	0x00000000
        /*098c*/ 	.short	0x010a
        /*098e*/ 	.byte	0xff
	.zero		1


	//   ....[125]....
        /*0990*/ 	.word	0x0000ba90
        /*0994*/ 	.word	0x000000ff
        /*0998*/ 	.word	0x00000000
        /*099c*/ 	.short	0x010a
        /*099e*/ 	.byte	0x08
	.zero		1


	//   ....[126]....
        /*09a0*/ 	.word	0x0000bb20
        /*09a4*/ 	.word	0x00000000
        /*09a8*/ 	.word	0x00000000
        /*09ac*/ 	.short	0x010a
        /*09ae*/ 	.byte	0xff
	.zero		1


	//   ....[127]....
        /*09b0*/ 	.word	0x0000bba0
        /*09b4*/ 	.word	0x000000ff
        /*09b8*/ 	.word	0x00000000
        /*09bc*/ 	.short	0x010a
        /*09be*/ 	.byte	0x05
	.zero		1


	//   ....[128]....
        /*09c0*/ 	.word	0x0000bc30
        /*09c4*/ 	.word	0x00000000
        /*09c8*/ 	.word	0x00000000
        /*09cc*/ 	.short	0x010a
        /*09ce*/ 	.byte	0xff
	.zero		1


	//   ....[129]....
        /*09d0*/ 	.word	0x0000bca0
        /*09d4*/ 	.word	0x000000ff
        /*09d8*/ 	.word	0x00000100
        /*09dc*/ 	.short	0x010a
        /*09de*/ 	.byte	0x06
	.zero		1


	//   ....[130]....
        /*09e0*/ 	.word	0x0000bd10
        /*09e4*/ 	.word	0x000000ff
        /*09e8*/ 	.word	0x00000150
        /*09ec*/ 	.short	0x010a
        /*09ee*/ 	.byte	0x06
	.zero		1


	//   ....[131]....
        /*09f0*/ 	.word	0x0000bd80
        /*09f4*/ 	.word	0x000000ff
        /*09f8*/ 	.word	0x00000108
        /*09fc*/ 	.short	0x010a
        /*09fe*/ 	.byte	0x06
	.zero		1


	//   ....[132]....
        /*0a00*/ 	.word	0x0000bdf0
        /*0a04*/ 	.word	0x000000ff
        /*0a08*/ 	.word	0x00000158
        /*0a0c*/ 	.short	0x010a
        /*0a0e*/ 	.byte	0x06
	.zero		1


	//   ....[133]....
        /*0a10*/ 	.word	0x0000be60
        /*0a14*/ 	.word	0x000000ff
        /*0a18*/ 	.word	0x00000158
        /*0a1c*/ 	.short	0x010a
        /*0a1e*/ 	.byte	0x06
	.zero		1


	//----- nvinfo : EIATTR_NUM_MBARRIERS
	.align		4
.L_60:
        /*0a20*/ 	.byte	0x03, 0x38
        /*0a22*/ 	.short	0x002c


	//----- nvinfo : EIATTR_EXIT_INSTR_OFFSETS
	.align		4
        /*0a24*/ 	.byte	0x04, 0x1c
        /*0a26*/ 	.short	(.L_62 - .L_61)


	//   ....[0]....
.L_61:
        /*0a28*/ 	.word	0x00008f60


	//   ....[1]....
        /*0a2c*/ 	.word	0x0000ad30


	//----- nvinfo : EIATTR_INDIRECT_BRANCH_TARGETS
	.align		4
.L_62:
        /*0a30*/ 	.byte	0x04, 0x34
        /*0a32*/ 	.short	(.L_64 - .L_63)


	//   ....[0]....
.L_63:
        /*0a34*/ 	.word	.L_x_138@srel
        /*0a38*/ 	.short	0x0
        /*0a3a*/ 	.short	0x0
        /*0a3c*/ 	.word	0x3
        /*0a40*/ 	.word	.L_x_139@srel
        /*0a44*/ 	.word	.L_x_140@srel
        /*0a48*/ 	.word	.L_x_2@srel


	//----- nvinfo : EIATTR_REQNTID
	.align		4
.L_64:
        /*0a4c*/ 	.byte	0x04, 0x10
        /*0a4e*/ 	.short	(.L_66 - .L_65)
.L_65:
        /*0a50*/ 	.word	0x00000200
        /*0a54*/ 	.word	0x00000001
        /*0a58*/ 	.word	0x00000001


	//----- nvinfo : EIATTR_CRS_STACK_SIZE
	.align		4
.L_66:
        /*0a5c*/ 	.byte	0x04, 0x1e
        /*0a5e*/ 	.short	(.L_68 - .L_67)
.L_67:
        /*0a60*/ 	.word	0x00000000


	//----- nvinfo : EIATTR_CBANK_PARAM_SIZE
	.align		4
.L_68:
        /*0a64*/ 	.byte	0x03, 0x19
        /*0a66*/ 	.short	0x02ac


	//----- nvinfo : EIATTR_PARAM_CBANK
	.align		4
        /*0a68*/ 	.byte	0x04, 0x0a
        /*0a6a*/ 	.short	(.L_70 - .L_69)
	.align		4
.L_69:
        /*0a6c*/ 	.word	index@(.nv.constant0.kernel_cutlass_kernel_flash_attncuteflash_fwd_sm100FlashAttentionForwardSm100_object_at__tensor0000o6411101213_tensor0000o6411101213_tensor0000o6410111213_tensor0000o6411101213_tensorptrf_0)
        /*0a70*/ 	.short	0x0380
        /*0a72*/ 	.short	0x02ac


	//----- nvinfo : EIATTR_SW_WAR
	.align		4
.L_70:
        /*0a74*/ 	.byte	0x04, 0x36
        /*0a76*/ 	.short	(.L_72 - .L_71)
.L_71:
        /*0a78*/ 	.word	0x00000008
.L_72:


//--------------------- .nv.compat                --------------------------
	.section	.nv.compat,"",@"SHT_CUDA_COMPAT_INFO"
	.align	4
        /*0000*/ 	.byte	0x02, 0x02, 0x02, 0x00, 0x02, 0x05, 0x05, 0x00, 0x02, 0x03, 0x01, 0x00, 0x02, 0x06, 0x01, 0x00


//--------------------- .nv.callgraph             --------------------------
	.section	.nv.callgraph,"",@"SHT_CUDA_CALLGRAPH"
	.align	4
	.sectionentsize	8
	.align		4
        /*0000*/ 	.word	0x00000000
	.align		4
        /*0004*/ 	.word	0xffffffff
	.align		4
        /*0008*/ 	.word	0x00000000
	.align		4
        /*000c*/ 	.word	0xfffffffe
	.align		4
        /*0010*/ 	.word	0x00000000
	.align		4
        /*0014*/ 	.word	0xfffffffd
	.align		4
        /*0018*/ 	.word	0x00000000
	.align		4
        /*001c*/ 	.word	0xfffffffc


//--------------------- .nv.constant2.kernel_cutlass_kernel_flash_attncuteflash_fwd_sm100FlashAttentionForwardSm100_object_at__tensor0000o6411101213_tensor0000o6411101213_tensor0000o6410111213_tensor0000o6411101213_tensorptrf_0 --------------------------
	.section	.nv.constant2.kernel_cutlass_kernel_flash_attncuteflash_fwd_sm100FlashAttentionForwardSm100_object_at__tensor0000o6411101213_tensor0000o6411101213_tensor0000o6410111213_tensor0000o6411101213_tensorptrf_0,"a",@progbits
	.sectionflags	@""
	.align	4
.nv.constant2.kernel_cutlass_kernel_flash_attncuteflash_fwd_sm100FlashAttentionForwardSm100_object_at__tensor0000o6411101213_tensor0000o6411101213_tensor0000o6410111213_tensor0000o6411101213_tensorptrf_0:
        /*0000*/ 	.byte	0x50, 0x0c, 0x00, 0x00, 0xa0, 0x06, 0x00, 0x00, 0xf0, 0x42, 0x00, 0x00


//--------------------- .text.kernel_cutlass_kernel_flash_attncuteflash_fwd_sm100FlashAttentionForwardSm100_object_at__tensor0000o6411101213_tensor0000o6411101213_tensor0000o6410111213_tensor0000o6411101213_tensorptrf_0 --------------------------
	.section	.text.kernel_cutlass_kernel_flash_attncuteflash_fwd_sm100FlashAttentionForwardSm100_object_at__tensor0000o6411101213_tensor0000o6411101213_tensor0000o6410111213_tensor0000o6411101213_tensorptrf_0,"ax",@progbits
	.align	128
        .global         kernel_cutlass_kernel_flash_attncuteflash_fwd_sm100FlashAttentionForwardSm100_object_at__tensor0000o6411101213_tensor0000o6411101213_tensor0000o6410111213_tensor0000o6411101213_tensorptrf_0
        .type           kernel_cutlass_kernel_flash_attncuteflash_fwd_sm100FlashAttentionForwardSm100_object_at__tensor0000o6411101213_tensor0000o6411101213_tensor0000o6410111213_tensor0000o6411101213_tensorptrf_0,@function
        .size           kernel_cutlass_kernel_flash_attncuteflash_fwd_sm100FlashAttentionForwardSm100_object_at__tensor0000o6411101213_tensor0000o6411101213_tensor0000o6410111213_tensor0000o6411101213_tensorptrf_0,(.L_x_144 - kernel_cutlass_kernel_flash_attncuteflash_fwd_sm100FlashAttentionForwardSm100_object_at__tensor0000o6411101213_tensor0000o6411101213_tensor0000o6410111213_tensor0000o6411101213_tensorptrf_0)
        .other          kernel_cutlass_kernel_flash_attncuteflash_fwd_sm100FlashAttentionForwardSm100_object_at__tensor0000o6411101213_tensor0000o6411101213_tensor0000o6410111213_tensor0000o6411101213_tensorptrf_0,@"STO_CUDA_ENTRY STV_DEFAULT"
kernel_cutlass_kernel_flash_attncuteflash_fwd_sm100FlashAttentionForwardSm100_object_at__tensor0000o6411101213_tensor0000o6411101213_tensor0000o6410111213_tensor0000o6411101213_tensorptrf_0:
.text.kernel_cutlass_kernel_flash_attncuteflash_fwd_sm100FlashAttentionForwardSm100_object_at__tensor0000o6411101213_tensor0000o6411101213_tensor0000o6410111213_tensor0000o6411101213_tensorptrf_0:
[----:B------:R-:W1:Y:S02]  /*0000*/  LDC R1, c[0x0][0x37c] ;  /* 0x0000df00ff017b82 */ /* 0x000e640000000800 */
[----:B-1----:R-:W-:Y:S01]  /*0010*/  IADD3 R1, PT, PT, R1, -0x8, RZ ;  /* 0xfffffff801017810 */ /* 0x002fe20007ffe0ff */
[----:B------:R-:W1:Y:S05]  /*0020*/  S2R R0, SR_TID.X ;  /* 0x0000000000007919 */ /* 0x000e6a0000002100 */
[----:B------:R-:W2:Y:S02]  /*0030*/  S2UR UR5, SR_CTAID.X ;  /* 0x00000000000579c3 */ /* 0x000ea40000002500 */
[----:B--2---:R-:W-:-:S05]  /*0040*/  IMAD.U32 R4, RZ, RZ, UR5 ;  /* 0x00000005ff047e24 */ /* 0x004fca000f8e00ff */
[----:B------:R2:W-:Y:S01]  /*0050*/  STL [R1], R4 ;  /* 0x0000000401007387 */ /* 0x0005e20000100800 */
[----:B-1----:R-:W-:-:S04]  /*0060*/  SHF.R.U32.HI R2, RZ, 0x5, R0 ;  /* 0x00000005ff027819 */ /* 0x002fc80000011600 */
[----:B------:R-:W-:-:S13]  /*0070*/  R2UR UR4, R2 ;  /* 0x00000000020472ca */ /* 0x000fda00000e0000 */
[----:B------:R-:W-:Y:S01]  /*0080*/  UISETP.NE.AND UP0, UPT, UR4, URZ, UPT ;  /* 0x000000ff0400728c */ /* 0x000fe2000bf05270 */
[----:B------:R-:W-:-:S08]  /*0090*/  IMAD.U32 R0, RZ, RZ, UR4 ;  /* 0x00000004ff007e24 */ /* 0x000fd0000f8e00ff */
[----:B--2---:R-:W-:Y:S05]  /*00a0*/  BRA.U UP0, `(.L_x_0) ;  /* 0x0000000500487547 */ /* 0x004fea000b800000 */
[----:B------:R-:W1:Y:S01]  /*00b0*/  S2UR UR6, SR_CgaCtaId ;  /* 0x00000000000679c3 */ /* 0x000e620000008800 */
[----:B------:R-:W2:Y:S01]  /*00c0*/  LDCU.64 UR4, c[0x0][0x348] ;  /* 0x00006900ff0477ac */ /* 0x000ea20008000a00 */
[----:B------:R-:W-:Y:S01]  /*00d0*/  UMOV UR7, 0x400 ;  /* 0x0000040000077882 */ /* 0x000fe20000000000 */
[----:B------:R-:W-:Y:S01]  /*00e0*/  UMOV UR8, 0x1 ;  /* 0x0000000100087882 */ /* 0x000fe20000000000 */
[----:B------:R-:W-:Y:S01]  /*00f0*/  UMOV UR22, 0x100 ;  /* 0x0000010000167882 */ /* 0x000fe20000000000 */
[----:B------:R-:W-:Y:S01]  /*0100*/  UMOV UR20, 0x4 ;  /* 0x0000000400147882 */ /* 0x000fe20000000000 */
[----:B------:R-:W-:-:S04]  /*0110*/  UIADD3 UR22, UPT, UPT, -UR22, 0x100000, URZ ;  /* 0x0010000016167890 */ /* 0x000fc8000fffe1ff */
[----:B------:R-:W-:Y:S02]  /*0120*/  USHF.L.U32 UR23, UR22, 0xb, URZ ;  /* 0x0000000b16177899 */ /* 0x000fe400080006ff */
[----:B------:R-:W-:Y:S01]  /*0130*/  USHF.L.U32 UR22, UR22, 0x1, URZ ;  /* 0x0000000116167899 */ /* 0x000fe200080006ff */
[----:B------:R-:W-:Y:S01]  /*0140*/  UMOV UR9, 0x80 ;  /* 0x0000008000097882 */ /* 0x000fe20000000000 */
[----:B------:R-:W-:-:S04]  /*0150*/  UIADD3 UR20, UPT, UPT, -UR20, 0x100000, URZ ;  /* 0x0010000014147890 */ /* 0x000fc8000fffe1ff */
[----:B------:R-:W-:Y:S02]  /*0160*/  USHF.L.U32 UR21, UR20, 0xb, URZ ;  /* 0x0000000b14157899 */ /* 0x000fe400080006ff */
[----:B------:R-:W-:Y:S01]  /*0170*/  USHF.L.U32 UR20, UR20, 0x1, URZ ;  /* 0x0000000114147899 */ /* 0x000fe200080006ff */
[----:B------:R-:W-:Y:S02]  /*0180*/  UMOV UR18, 0x20 ;  /* 0x0000002000127882 */ /* 0x000fe40000000000 */
[----:B------:R-:W-:-:S04]  /*0190*/  UIADD3 UR18, UPT, UPT, -UR18, 0x100000, URZ ;  /* 0x0010000012127890 */ /* 0x000fc8000fffe1ff */
[----:B------:R-:W-:Y:S02]  /*01a0*/  USHF.L.U32 UR19, UR18, 0xb, URZ ;  /* 0x0000000b12137899 */ /* 0x000fe400080006ff */
[----:B------:R-:W-:Y:S02]  /*01b0*/  USHF.L.U32 UR18, UR18, 0x1, URZ ;  /* 0x0000000112127899 */ /* 0x000fe400080006ff */
[----:B--2---:R-:W-:Y:S02]  /*01c0*/  UIADD3 UR16, UP3, UPT, UR4, 0x80, URZ ;  /* 0x0000008004107890 */ /* 0x004fe4000ff7e0ff */
[----:B------:R-:W-:Y:S02]  /*01d0*/  UIADD3 UR14, UP2, UPT, UR4, 0x100, URZ ;  /* 0x00000100040e7890 */ /* 0x000fe4000ff5e0ff */
[----:B------:R-:W-:Y:S02]  /*01e0*/  UIADD3 UR12, UP1, UPT, UR4, 0x180, URZ ;  /* 0x00000180040c7890 */ /* 0x000fe4000ff3e0ff */
[----:B------:R-:W-:-:S02]  /*01f0*/  UIADD3 UR10, UP0, UPT, UR4, 0x200, URZ ;  /* 0x00000200040a7890 */ /* 0x000fc4000ff1e0ff */
[----:B-1----:R-:W-:Y:S02]  /*0200*/  ULEA UR4, UR6, UR7, 0x18 ;  /* 0x0000000706047291 */ /* 0x002fe4000f8ec0ff */
[----:B------:R-:W-:-:S04]  /*0210*/  UIADD3 UR6, UPT, UPT, -UR8, 0x100000, URZ ;  /* 0x0010000008067890 */ /* 0x000fc8000fffe1ff */
[----:B------:R-:W-:Y:S02]  /*0220*/  USHF.L.U32 UR7, UR6, 0xb, URZ ;  /* 0x0000000b06077899 */ /* 0x000fe400080006ff */
[----:B------:R-:W-:Y:S02]  /*0230*/  USHF.L.U32 UR6, UR6, 0x1, URZ ;  /* 0x0000000106067899 */ /* 0x000fe400080006ff */
[----:B------:R-:W-:Y:S02]  /*0240*/  UIADD3.X UR17, UPT, UPT, URZ, UR5, URZ, UP3, !UPT ;  /* 0x00000005ff117290 */ /* 0x000fe40009ffe4ff */
[----:B------:R-:W-:-:S04]  /*0250*/  UIADD3 UR8, UPT, UPT, -UR9, 0x100000, URZ ;  /* 0x0010000009087890 */ /* 0x000fc8000fffe1ff */
[----:B------:R-:W-:Y:S02]  /*0260*/  USHF.L.U32 UR9, UR8, 0xb, URZ ;  /* 0x0000000b08097899 */ /* 0x000fe400080006ff */
[----:B------:R-:W-:Y:S02]  /*0270*/  USHF.L.U32 UR8, UR8, 0x1, URZ ;  /* 0x0000000108087899 */ /* 0x000fe400080006ff */
[----:B------:R-:W-:Y:S02]  /*0280*/  UIADD3.X UR15, UPT, UPT, URZ, UR5, URZ, UP2, !UPT ;  /* 0x00000005ff0f7290 */ /* 0x000fe400097fe4ff */
[----:B------:R-:W-:Y:S02]  /*0290*/  UIADD3.X UR13, UPT, UPT, URZ, UR5, URZ, UP1, !UPT ;  /* 0x00000005ff0d7290 */ /* 0x000fe40008ffe4ff */
[----:B------:R-:W-:Y:S01]  /*02a0*/  UIADD3.X UR11, UPT, UPT, URZ, UR5, URZ, UP0, !UPT ;  /* 0x00000005ff0b7290 */ /* 0x000fe200087fe4ff */
[----:B------:R1:W-:Y:S04]  /*02b0*/  UTMACCTL.PF [UR16] ;  /* 0x00000000100079b9 */ /* 0x0003e80008040000 */
[----:B------:R1:W-:Y:S02]  /*02c0*/  UTMACCTL.PF [UR14] ;  /* 0x000000000e0079b9 */ /* 0x0003e40008040000 */
[----:B------:R1:W-:Y:S02]  /*02d0*/  UTMACCTL.PF [UR12] ;  /* 0x000000000c0079b9 */ /* 0x0003e40008040000 */
[----:B------:R1:W-:Y:S01]  /*02e0*/  UTMACCTL.PF [UR10] ;  /* 0x000000000a0079b9 */ /* 0x0003e20008040000 */
[----:B------:R-:W2:Y:S02]  /*02f0*/  FENCE.VIEW.ASYNC.S ;  /* 0x00000000000073c6 */ /* 0x000ea40000000000 */
[----:B--2---:R1:W2:Y:S01]  /*0300*/  SYNCS.EXCH.64 URZ, [UR4], UR6 ;  /* 0x0000000604ff75b2 */ /* 0x0042a20008000100 */
[----:B------:R1:W3:Y:S01]  /*0310*/  SYNCS.EXCH.64 URZ, [UR4+0x8], UR6 ;  /* 0x0000080604ff75b2 */ /* 0x0002e20008000100 */
[----:B------:R1:W4:Y:S01]  /*0320*/  SYNCS.EXCH.64 URZ, [UR4+0x10], UR6 ;  /* 0x0000100604ff75b2 */ /* 0x0003220008000100 */
[----:B------:R1:W1:Y:S01]  /*0330*/  SYNCS.EXCH.64 URZ, [UR4+0x18], UR6 ;  /* 0x0000180604ff75b2 */ /* 0x0002620008000100 */
        /* <DEDUP_REMOVED lines=40> */
[----:B--234-:R-:W-:Y:S01]  /*05c0*/  NOP ;  /* 0x0000000000007918 */ /* 0x01cfe20000000000 */
.L_x_0:
[----:B-1----:R-:W-:Y:S01]  /*05d0*/  R2UR UR4, R2 ;  /* 0x00000000020472ca */ /* 0x002fe200000e0000 */
[----:B------:R-:W-:-:S12]  /*05e0*/  NOP ;  /* 0x0000000000007918 */ /* 0x000fd80000000000 */
[----:B------:R-:W-:Y:S01]  /*05f0*/  UISETP.GT.AND UP0, UPT, UR4, 0xd, UPT ;  /* 0x0000000d0400788c */ /* 0x000fe2000bf04270 */
[----:B------:R-:W-:Y:S08]  /*0600*/  BAR.SYNC.DEFER_BLOCKING 0x0 ;  /* 0x0000000000007b1d */ /* 0x000ff00000010000 */
[----:B------:R-:W-:Y:S05]  /*0610*/  BRA.U UP0, `(.L_x_1) ;  /* 0x0000002900e07547 */ /* 0x000fea000b800000 */
[----:B------:R-:W-:Y:S01]  /*0620*/  R2UR UR4, R2 ;  /* 0x00000000020472ca */ /* 0x000fe200000e0000 */
[----:B------:R-:W-:-:S12]  /*0630*/  IMAD.MOV.U32 R2, RZ, RZ, -0xc ;  /* 0xfffffff4ff027424 */ /* 0x000fd800078e00ff */
[----:B------:R-:W-:-:S05]  /*0640*/  IMAD.U32 R0, RZ, RZ, UR4 ;  /* 0x00000004ff007e24 */ /* 0x000fca000f8e00ff */
[----:B------:R-:W-:-:S05]  /*0650*/  VIADDMNMX.U32 R0, R2, R0, 0x2, PT ;  /* 0x0000000202007446 */ /* 0x000fca0003800000 */
[----:B------:R-:W-:-:S06]  /*0660*/  IMAD.SHL.U32 R2, R0, 0x4, RZ ;  /* 0x0000000400027824 */ /* 0x000fcc00078e00ff */
[----:B------:R-:W1:Y:S02]  /*0670*/  LDC R2, c[0x2][R2] ;  /* 0x0080000002027b82 */ /* 0x000e640000000800 */
[----:B-1----:R-:W-:-:S04]  /*0680*/  SHF.R.S32.HI R3, RZ, 0x1f, R2 ;  /* 0x0000001fff037819 */ /* 0x002fc80000011402 */
.L_x_138:
[----:B------:R-:W-:Y:S05]  /*0690*/  BRX R2 -0x6a0                                                                                                                                                                                                      (*"BRANCH_TARGETS .L_x_139,.L_x_140,.L_x_2"*) ;  /* 0xfffffff802587949 */ /* 0x000fea000383ffff */
.L_x_140:
[----:B------:R-:W-:-:S08]  /*06a0*/  NOP ;  /* 0x0000000000007918 */ /* 0x000fd00000000000 */
[----:B------:R-:W1:-:S00]  /*06b0*/  USETMAXREG.DEALLOC.CTAPOOL 0x30 ;  /* 0x00000030000079c8 */ /* 0x000e4000080e0500 */
[----:B------:R-:W2:Y:S01]  /*06c0*/  LDCU UR4, c[0x0][0x610] ;  /* 0x0000c200ff0477ac */ /* 0x000ea20008000800 */
[----:B-1----:R-:W-:Y:S01]  /*06d0*/  R2UR UR8, R4 ;  /* 0x00000000040872ca */ /* 0x002fe200000e0000 */
[----:B------:R-:W1:Y:S01]  /*06e0*/  LDCU.U8 UR9, c[0x0][0x614] ;  /* 0x0000c280ff0977ac */ /* 0x000e620008000000 */
[----:B------:R-:W3:Y:S01]  /*06f0*/  LDCU.U8 UR6, c[0x0][0x615] ;  /* 0x0000c2a0ff0677ac */ /* 0x000ee20008000000 */
[----:B------:R-:W4:Y:S10]  /*0700*/  LDCU UR7, c[0x0][0x61c] ;  /* 0x0000c380ff0777ac */ /* 0x000f340008000800 */
[----:B--2---:R-:W-:-:S04]  /*0710*/  UIMAD.WIDE.U32 UR4, UR8, UR4, URZ ;  /* 0x00000004080472a5 */ /* 0x004fc8000f8e00ff */
[----:B------:R-:W-:-:S04]  /*0720*/  UIADD3 UR4, UPT, UPT, UR8, -UR5, URZ ;  /* 0x8000000508047290 */ /* 0x000fc8000fffe0ff */
[----:B-1----:R-:W-:Y:S01]  /*0730*/  USHF.R.U32.HI UR4, URZ, UR9, UR4 ;  /* 0x00000009ff047299 */ /* 0x002fe20008011604 */
[----:B------:R-:W1:Y:S03]  /*0740*/  LDCU.U8 UR9, c[0x0][0x620] ;  /* 0x0000c400ff0977ac */ /* 0x000e660008000000 */
[----:B------:R-:W-:-:S04]  /*0750*/  UIADD3 UR4, UPT, UPT, UR5, UR4, URZ ;  /* 0x0000000405047290 */ /* 0x000fc8000fffe0ff */
[----:B---3--:R-:W-:Y:S01]  /*0760*/  USHF.R.U32.HI UR11, URZ, UR6, UR4 ;  /* 0x00000006ff0b7299 */ /* 0x008fe20008011604 */
[----:B------:R-:W2:Y:S03]  /*0770*/  LDCU UR6, c[0x0][0x624] ;  /* 0x0000c480ff0677ac */ /* 0x000ea60008000800 */
[----:B----4-:R-:W-:-:S07]  /*0780*/  UIMAD.WIDE.U32 UR4, UR11, UR7, URZ ;  /* 0x000000070b0472a5 */ /* 0x010fce000f8e00ff */
[----:B------:R-:W-:Y:S02]  /*0790*/  UMOV UR4, UR5 ;  /* 0x0000000500047c82 */ /* 0x000fe40008000000 */
[----:B------:R-:W-:-:S04]  /*07a0*/  UIADD3 UR12, UPT, UPT, UR11, -UR4, URZ ;  /* 0x800000040b0c7290 */ /* 0x000fc8000fffe0ff */
[----:B-1----:R-:W-:Y:S02]  /*07b0*/  USHF.R.U32.HI UR12, URZ, UR9, UR12 ;  /* 0x00000009ff0c7299 */ /* 0x002fe4000801160c */
[----:B--2---:R-:W-:Y:S02]  /*07c0*/  UISETP.GE.AND UP0, UPT, UR8, UR6, UPT ;  /* 0x000000060800728c */ /* 0x004fe4000bf06270 */
[----:B------:R-:W-:-:S07]  /*07d0*/  UIADD3 UR12, UPT, UPT, UR4, UR12, URZ ;  /* 0x0000000c040c7290 */ /* 0x000fce000fffe0ff */
[----:B------:R-:W-:Y:S05]  /*07e0*/  BRA.U UP0, `(.L_x_2) ;  /* 0x0000003900c07547 */ /* 0x000fea000b800000 */
[----:B------:R-:W1:Y:S01]  /*07f0*/  S2UR UR7, SR_CgaCtaId ;  /* 0x00000000000779c3 */ /* 0x000e620000008800 */
[----:B------:R-:W2:Y:S01]  /*0800*/  LDCU.U8 UR5, c[0x0][0x621] ;  /* 0x0000c420ff0577ac */ /* 0x000ea20008000000 */
[----:B------:R-:W-:Y:S01]  /*0810*/  R2UR UR21, R4 ;  /* 0x00000000041572ca */ /* 0x000fe200000e0000 */
[----:B------:R-:W-:Y:S02]  /*0820*/  HFMA2 R6, -RZ, RZ, 0, 5.9604644775390625e-08 ;  /* 0x00000001ff067431 */ /* 0x000fe400000001ff */
[----:B------:R-:W-:Y:S01]  /*0830*/  IMAD.MOV.U32 R2, RZ, RZ, RZ ;  /* 0x000000ffff027224 */ /* 0x000fe200078e00ff */
[----:B------:R-:W3:Y:S01]  /*0840*/  LDCU.64 UR8, c[0x0][0x348] ;  /* 0x00006900ff0877ac */ /* 0x000ee20008000a00 */
[----:B------:R-:W4:Y:S01]  /*0850*/  LDCU UR10, c[0x0][0x60c] ;  /* 0x0000c180ff0a77ac */ /* 0x000f220008000800 */
[----:B------:R-:W5:Y:S01]  /*0860*/  LDCU UR20, c[0x0][0x618] ;  /* 0x0000c300ff1477ac */ /* 0x000f620008000800 */
[----:B------:R-:W-:Y:S01]  /*0870*/  UMOV UR6, 0x400 ;  /* 0x0000040000067882 */ /* 0x000fe20000000000 */
[----:B------:R-:W-:-:S02]  /*0880*/  UIADD3 UR4, UPT, UPT, -UR11, URZ, URZ ;  /* 0x000000ff0b047290 */ /* 0x000fc4000fffe1ff */
[----:B--2---:R-:W-:Y:S01]  /*0890*/  USHF.R.U32.HI UR12, URZ, UR5, UR12 ;  /* 0x00000005ff0c7299 */ /* 0x004fe2000801160c */
[----:B------:R-:W2:Y:S03]  /*08a0*/  LDCU UR19, c[0x0][0x370] ;  /* 0x00006e00ff1377ac */ /* 0x000ea60008000800 */
[----:B------:R-:W-:Y:S02]  /*08b0*/  UIADD3 UR5, UPT, UPT, -UR12, URZ, URZ ;  /* 0x000000ff0c057290 */ /* 0x000fe4000fffe1ff */
[----:B---3--:R-:W-:Y:S02]  /*08c0*/  UIADD3 UR14, UP0, UPT, UR8, 0x200, URZ ;  /* 0x00000200080e7890 */ /* 0x008fe4000ff1e0ff */
[----:B-1----:R-:W-:Y:S02]  /*08d0*/  ULEA UR7, UR7, UR6, 0x18 ;  /* 0x0000000607077291 */ /* 0x002fe4000f8ec0ff */
[----:B----4-:R-:W-:-:S02]  /*08e0*/  UIMAD UR4, UR4, UR10, UR21 ;  /* 0x0000000a040472a4 */ /* 0x010fc4000f8e0215 */
[----:B------:R-:W-:Y:S02]  /*08f0*/  UIADD3.X UR15, UPT, UPT, URZ, UR9, URZ, UP0, !UPT ;  /* 0x00000009ff0f7290 */ /* 0x000fe400087fe4ff */
[----:B-----5:R-:W-:Y:S01]  /*0900*/  UIMAD UR11, UR5, UR20, UR11 ;  /* 0x00000014050b72a4 */ /* 0x020fe2000f8e020b */
[----:B------:R-:W-:Y:S01]  /*0910*/  UMOV UR6, UR21 ;  /* 0x0000001500067c82 */ /* 0x000fe20008000000 */
[----:B------:R-:W1:Y:S01]  /*0920*/  LDCU UR22, c[0x0][0x624] ;  /* 0x0000c480ff1677ac */ /* 0x000e620008000800 */
[----:B------:R-:W3:Y:S01]  /*0930*/  LDCU UR24, c[0x0][0x610] ;  /* 0x0000c200ff1877ac */ /* 0x000ee20008000800 */
[----:B------:R-:W4:Y:S01]  /*0940*/  LDCU UR23, c[0x0][0x60c] ;  /* 0x0000c180ff1777ac */ /* 0x000f220008000800 */
[----:B------:R-:W1:Y:S01]  /*0950*/  LDCU.64 UR16, c[0x0][0x618] ;  /* 0x0000c300ff1077ac */ /* 0x000e620008000a00 */
[----:B------:R-:W-:Y:S02]  /*0960*/  UIADD3 UR18, UPT, UPT, UR7, 0xc00, URZ ;  /* 0x00000c0007127890 */ /* 0x000fe4000fffe0ff */
[----:B------:R-:W-:Y:S01]  /*0970*/  UIADD3 UR13, UPT, UPT, UR7, 0x4c00, URZ ;  /* 0x00004c00070d7890 */ /* 0x000fe2000fffe0ff */
[----:B------:R-:W-:Y:S01]  /*0980*/  UMOV UR20, URZ ;  /* 0x000000ff00147c82 */ /* 0x000fe20008000000 */
[----:B------:R-:W-:Y:S01]  /*0990*/  UMOV UR21, URZ ;  /* 0x000000ff00157c82 */ /* 0x000fe20008000000 */
[----:B--2---:R-:W-:-:S09]  /*09a0*/  UMOV UR9, URZ ;  /* 0x000000ff00097c82 */ /* 0x004fd20008000000 */
.L_x_5:
[----:B------:R-:W-:Y:S01]  /*09b0*/  SHF.L.U32 R0, R2, 0x1f, RZ ;  /* 0x0000001f02007819 */ /* 0x000fe200000006ff */
[----:B------:R-:W-:Y:S01]  /*09c0*/  USHF.L.U32 UR4, UR4, 0x8, URZ ;  /* 0x0000000804047899 */ /* 0x000fe200080006ff */
[----:B------:R-:W-:Y:S02]  /*09d0*/  UMOV UR8, UR18 ;  /* 0x0000001200087c82 */ /* 0x000fe40008000000 */
[----:B------:R-:W2:Y:S04]  /*09e0*/  SYNCS.PHASECHK.TRANS64.TRYWAIT P0, [UR7+0x140], R0 ;  /* 0x00014000ff0075a7 */ /* 0x000ea80008001107 */
[----:B------:R-:W-:Y:S01]  /*09f0*/  UMOV UR10, UR4 ;  /* 0x00000004000a7c82 */ /* 0x000fe20008000000 */
[----:B--2---:R-:W-:Y:S05]  /*0a00*/  @!P0 BRA `(.L_x_3) ;  /* 0x000000a000cc8947 */ /* 0x004fea0003800000 */
.L_x_68:
[----:B------:R2:W-:Y:S01]  /*0a10*/  UTMASTG.4D [UR8], [UR14], desc[URZ] ;  /* 0x0000ff080e0073b5 */ /* 0x0005e20008019000 */
[----:B------:R0:W-:Y:S01]  /*0a20*/  UTMACMDFLUSH ;  /* 0x00000000000079b7 */ /* 0x0001e20000000000 */
[----:B------:R-:W5:Y:S02]  /*0a30*/  SYNCS.PHASECHK.TRANS64.TRYWAIT P0, [UR7+0x148], R0 ;  /* 0x00014800ff0075a7 */ /* 0x000f640008001107 */
[----:B--2--5:R-:W-:Y:S05]  /*0a40*/  @!P0 BRA `(.L_x_4) ;  /* 0x000000a000dc8947 */ /* 0x024fea0003800000 */
.L_x_70:
[----:B------:R-:W5:Y:S01]  /*0a50*/  LDCU.U8 UR26, c[0x0][0x614] ;  /* 0x0000c280ff1a77ac */ /* 0x000f620008000000 */
[----:B------:R-:W-:Y:S01]  /*0a60*/  LOP3.LUT R2, R2, 0x1, RZ, 0x3c, !PT ;  /* 0x0000000102027812 */ /* 0x000fe200078e3cff */
[----:B------:R-:W-:Y:S01]  /*0a70*/  UIADD3 UR6, UPT, UPT, UR19, UR6, URZ ;  /* 0x0000000613067290 */ /* 0x000fe2000fffe0ff */
[----:B------:R-:W2:Y:S01]  /*0a80*/  LDCU.U8 UR25, c[0x0][0x615] ;  /* 0x0000c2a0ff1977ac */ /* 0x000ea20008000000 */
[----:B------:R-:W-:Y:S02]  /*0a90*/  UIADD3 UR10, UPT, UPT, UR4, 0x80, URZ ;  /* 0x00000080040a7890 */ /* 0x000fe4000fffe0ff */
[----:B---3--:R-:W-:Y:S01]  /*0aa0*/  UIMAD.WIDE.U32 UR4, UR6, UR24, URZ ;  /* 0x00000018060472a5 */ /* 0x008fe2000f8e00ff */
[----:B------:R-:W-:Y:S01]  /*0ab0*/  UMOV UR8, UR13 ;  /* 0x0000000d00087c82 */ /* 0x000fe20008000000 */
[----:B-1----:R-:W-:Y:S02]  /*0ac0*/  UISETP.GE.AND UP0, UPT, UR6, UR22, UPT ;  /* 0x000000160600728c */ /* 0x002fe4000bf06270 */
[----:B------:R-:W-:-:S03]  /*0ad0*/  UIADD3 UR4, UPT, UPT, UR6, -UR5, URZ ;  /* 0x8000000506047290 */ /* 0x000fc6000fffe0ff */
[----:B------:R2:W-:Y:S01]  /*0ae0*/  UTMASTG.4D [UR8], [UR14], desc[UR20] ;  /* 0x000014080e0073b5 */ /* 0x0005e20008019000 */
[----:B-----5:R-:W-:-:S04]  /*0af0*/  USHF.R.U32.HI UR4, URZ, UR26, UR4 ;  /* 0x0000001aff047299 */ /* 0x020fc80008011604 */
[----:B------:R-:W-:Y:S01]  /*0b00*/  UIADD3 UR4, UPT, UPT, UR5, UR4, URZ ;  /* 0x0000000405047290 */ /* 0x000fe2000fffe0ff */
[----:B------:R0:W-:Y:S01]  /*0b10*/  UTMACMDFLUSH ;  /* 0x00000000000079b7 */ /* 0x0001e20000000000 */
[----:B------:R-:W-:-:S04]  /*0b20*/  DEPBAR.LE SB0, 0x1 ;  /* 0x000080400000791a */ /* 0x000fc80000000000 */
[----:B------:R1:W-:Y:S01]  /*0b30*/  SYNCS.ARRIVE.TRANS64.ART0 RZ, [UR7+0x150], R6 ;  /* 0x00015006ffff79a7 */ /* 0x0003e20008500007 */
[----:B------:R-:W-:-:S04]  /*0b40*/  DEPBAR.LE SB0, 0x0 ;  /* 0x000080000000791a */ /* 0x000fc80000000000 */
[----:B--2---:R-:W-:Y:S01]  /*0b50*/  USHF.R.U32.HI UR11, URZ, UR25, UR4 ;  /* 0x00000019ff0b7299 */ /* 0x004fe20008011604 */
[----:B------:R-:W2:Y:S01]  /*0b60*/  LDCU.U8 UR25, c[0x0][0x620] ;  /* 0x0000c400ff1977ac */ /* 0x000ea20008000000 */
[----:B------:R1:W-:Y:S02]  /*0b70*/  SYNCS.ARRIVE.TRANS64.ART0 RZ, [UR7+0x158], R6 ;  /* 0x00015806ffff79a7 */ /* 0x0003e40008500007 */
[----:B------:R-:W-:-:S07]  /*0b80*/  UIMAD.WIDE.U32 UR4, UR11, UR17, URZ ;  /* 0x000000110b0472a5 */ /* 0x000fce000f8e00ff */
[----:B------:R-:W-:Y:S02]  /*0b90*/  UMOV UR4, UR5 ;  /* 0x0000000500047c82 */ /* 0x000fe40008000000 */
[----:B------:R-:W-:-:S04]  /*0ba0*/  UIADD3 UR12, UPT, UPT, UR11, -UR4, URZ ;  /* 0x800000040b0c7290 */ /* 0x000fc8000fffe0ff */
[----:B--2---:R-:W-:Y:S01]  /*0bb0*/  USHF.R.U32.HI UR12, URZ, UR25, UR12 ;  /* 0x00000019ff0c7299 */ /* 0x004fe2000801160c */
[----:B------:R-:W2:Y:S03]  /*0bc0*/  LDCU.U8 UR25, c[0x0][0x621] ;  /* 0x0000c420ff1977ac */ /* 0x000ea60008000000 */
[----:B------:R-:W-:Y:S02]  /*0bd0*/  UIADD3 UR12, UPT, UPT, UR4, UR12, URZ ;  /* 0x0000000c040c7290 */ /* 0x000fe4000fffe0ff */
[----:B------:R-:W-:-:S04]  /*0be0*/  UIADD3 UR4, UPT, UPT, -UR11, URZ, URZ ;  /* 0x000000ff0b047290 */ /* 0x000fc8000fffe1ff */
[----:B----4-:R-:W-:Y:S02]  /*0bf0*/  UIMAD UR4, UR23, UR4, UR6 ;  /* 0x00000004170472a4 */ /* 0x010fe4000f8e0206 */
[----:B--2---:R-:W-:-:S04]  /*0c00*/  USHF.R.U32.HI UR12, URZ, UR25, UR12 ;  /* 0x00000019ff0c7299 */ /* 0x004fc8000801160c */
[----:B------:R-:W-:-:S04]  /*0c10*/  UIADD3 UR5, UPT, UPT, -UR12, URZ, URZ ;  /* 0x000000ff0c057290 */ /* 0x000fc8000fffe1ff */
[----:B------:R-:W-:Y:S01]  /*0c20*/  UIMAD UR11, UR16, UR5, UR11 ;  /* 0x00000005100b72a4 */ /* 0x000fe2000f8e020b */
[----:B-1----:R-:W-:Y:S11]  /*0c30*/  BRA.U !UP0, `(.L_x_5) ;  /* 0xfffffffd085c7547 */ /* 0x002ff6000b83ffff */
[----:B------:R-:W-:Y:S05]  /*0c40*/  BRA `(.L_x_2) ;  /* 0x0000003400a87947 */ /* 0x000fea0003800000 */
.L_x_139:
[----:B------:R-:W-:-:S08]  /*0c50*/  NOP ;  /* 0x0000000000007918 */ /* 0x000fd00000000000 */
[----:B------:R-:W1:-:S00]  /*0c60*/  USETMAXREG.DEALLOC.CTAPOOL 0x30 ;  /* 0x00000030000079c8 */ /* 0x000e4000080e0500 */
[----:B------:R-:W2:Y:S01]  /*0c70*/  S2UR UR9, SR_CgaCtaId ;  /* 0x00000000000979c3 */ /* 0x000ea20000008800 */
[----:B------:R-:W-:Y:S01]  /*0c80*/  NOP ;  /* 0x0000000000007918 */ /* 0x000fe20000000000 */
[----:B------:R-:W-:Y:S02]  /*0c90*/  UMOV UR4, 0x40 ;  /* 0x0000004000047882 */ /* 0x000fe40000000000 */
[----:B--2---:R-:W-:-:S09]  /*0ca0*/  ULEA UR4, UR9, UR4, 0x18 ;  /* 0x0000000409047291 */ /* 0x004fd2000f8ec0ff */
[----:B-1----:R-:W1:Y:S01]  /*0cb0*/  LDS.U8 R0, [UR4] ;  /* 0x00000004ff007984 */ /* 0x002e620008000000 */
[----:B------:R-:W-:Y:S02]  /*0cc0*/  UMOV UR4, 0x400 ;  /* 0x0000040000047882 */ /* 0x000fe40000000000 */
[----:B------:R-:W-:Y:S01]  /*0cd0*/  ULEA UR6, UR9, UR4, 0x18 ;  /* 0x0000000409067291 */ /* 0x000fe2000f8ec0ff */
[----:B-1----:R-:W-:-:S13]  /*0ce0*/  ISETP.NE.AND P0, PT, R0, RZ, PT ;  /* 0x000000ff0000720c */ /* 0x002fda0003f05270 */
[----:B------:R-:W-:Y:S05]  /*0cf0*/  @P0 BRA `(.L_x_6) ;  /* 0x00000000007c0947 */ /* 0x000fea0003800000 */
[----:B------:R-:W-:-:S13]  /*0d00*/  ELECT P0, URZ, PT ;  /* 0x0000000000ff782f */ /* 0x000fda0003800000 */
[----:B------:R-:W-:Y:S05]  /*0d10*/  @!P0 BRA `(.L_x_7) ;  /* 0x0000000000848947 */ /* 0x000fea0003800000 */
[----:B------:R-:W-:Y:S01]  /*0d20*/  UMOV UR4, 0x10 ;  /* 0x0000001000047882 */ /* 0x000fe20000000000 */
[----:B------:R-:W-:Y:S02]  /*0d30*/  IMAD.MOV.U32 R4, RZ, RZ, 0x1 ;  /* 0x00000001ff047424 */ /* 0x000fe400078e00ff */
[----:B------:R-:W-:Y:S02]  /*0d40*/  IMAD.MOV.U32 R3, RZ, RZ, 0xffff ;  /* 0x0000ffffff037424 */ /* 0x000fe400078e00ff */
[----:B------:R-:W-:Y:S04]  /*0d50*/  DEPBAR.LE SB1, 0x36 ;  /* 0x00009d800000791a */ /* 0x000fe80000000000 */
[----:B------:R-:W1:Y:S02]  /*0d60*/  UTCATOMSWS.FIND_AND_SET.ALIGN UP0, UR4, UR4 ;  /* 0x00000004000475e3 */ /* 0x000e640008000800 */
[----:B-1----:R-:W-:-:S04]  /*0d70*/  PLOP3.LUT P0, PT, PT, PT, UP0, 0x80, 0x8 ;  /* 0x000000000008781c */ /* 0x002fc80003f0f008 */
[----:B------:R-:W-:-:S04]  /*0d80*/  SEL R0, RZ, 0xffffffff, !P0 ;  /* 0xffffffffff007807 */ /* 0x000fc80004000000 */
[----:B------:R-:W-:Y:S01]  /*0d90*/  ISETP.NE.AND P0, PT, R0, RZ, PT ;  /* 0x000000ff0000720c */ /* 0x000fe20003f05270 */
[----:B------:R-:W-:-:S12]  /*0da0*/  IMAD.U32 R0, RZ, RZ, UR4 ;  /* 0x00000004ff007e24 */ /* 0x000fd8000f8e00ff */
[----:B------:R-:W-:Y:S05]  /*0db0*/  @P0 BRA `(.L_x_8) ;  /* 0x0000000000240947 */ /* 0x000fea0003800000 */
.L_x_9:
[----:B------:R-:W-:Y:S05]  /*0dc0*/  NANOSLEEP 0x64 ;  /* 0x000000640000795d */ /* 0x000fea0003800000 */
[----:B------:R-:W-:-:S05]  /*0dd0*/  UMOV UR4, 0x10 ;  /* 0x0000001000047882 */ /* 0x000fca0000000000 */
[----:B------:R-:W-:Y:S04]  /*0de0*/  DEPBAR.LE SB1, 0x36 ;  /* 0x00009d800000791a */ /* 0x000fe80000000000 */
[----:B------:R-:W1:Y:S02]  /*0df0*/  UTCATOMSWS.FIND_AND_SET.ALIGN UP0, UR4, UR4 ;  /* 0x00000004000475e3 */ /* 0x000e640008000800 */
[----:B-1----:R-:W-:-:S04]  /*0e00*/  PLOP3.LUT P0, PT, PT, PT, UP0, 0x80, 0x8 ;  /* 0x000000000008781c */ /* 0x002fc80003f0f008 */
[----:B------:R-:W-:-:S04]  /*0e10*/  SEL R0, RZ, 0xffffffff, !P0 ;  /* 0xffffffffff007807 */ /* 0x000fc80004000000 */
[----:B------:R-:W-:Y:S01]  /*0e20*/  ISETP.NE.AND P0, PT, R0, RZ, PT ;  /* 0x000000ff0000720c */ /* 0x000fe20003f05270 */
[----:B------:R-:W-:-:S12]  /*0e30*/  IMAD.U32 R0, RZ, RZ, UR4 ;  /* 0x00000004ff007e24 */ /* 0x000fd8000f8e00ff */
[----:B------:R-:W-:Y:S05]  /*0e40*/  @!P0 BRA `(.L_x_9) ;  /* 0xfffffffc00dc8947 */ /* 0x000fea000383ffff */
.L_x_8:
[C---:B------:R-:W-:Y:S01]  /*0e50*/  VIADD R2, R0.reuse, 0x10 ;  /* 0x0000001000027836 */ /* 0x040fe20000000000 */
[----:B------:R-:W-:Y:S01]  /*0e60*/  UMOV UR4, 0x50 ;  /* 0x0000005000047882 */ /* 0x000fe20000000000 */
[----:B------:R-:W-:Y:S01]  /*0e70*/  SHF.L.U32 R3, R3, R0, RZ ;  /* 0x0000000003037219 */ /* 0x000fe200000006ff */
[----:B------:R-:W-:Y:S01]  /*0e80*/  ULEA UR4, UR9, UR4, 0x18 ;  /* 0x0000000409047291 */ /* 0x000fe2000f8ec0ff */
[----:B------:R-:W-:Y:S01]  /*0e90*/  IMAD.SHL.U32 R0, R0, 0x20, RZ ;  /* 0x0000002000007824 */ /* 0x000fe200078e00ff */
[----:B------:R-:W-:-:S04]  /*0ea0*/  SHF.L.U32 R2, R4, R2, RZ ;  /* 0x0000000204027219 */ /* 0x000fc800000006ff */
[----:B------:R-:W-:-:S05]  /*0eb0*/  LOP3.LUT R2, R2, R3, RZ, 0xfc, !PT ;  /* 0x0000000302027212 */ /* 0x000fca00078efcff */
[----:B------:R1:W-:Y:S04]  /*0ec0*/  ATOMS.OR RZ, [UR4], R2 ;  /* 0x00000002ffff798c */ /* 0x0003e8000b000004 */
[----:B------:R1:W-:Y:S01]  /*0ed0*/  STS [UR6+0x188], R0 ;  /* 0x00018800ff007988 */ /* 0x0003e20008000806 */
[----:B------:R-:W-:Y:S05]  /*0ee0*/  BRA `(.L_x_7) ;  /* 0x0000000000107947 */ /* 0x000fea0003800000 */
.L_x_6:
[----:B------:R-:W-:Y:S02]  /*0ef0*/  MOV R0, 0xffffffff ;  /* 0xffffffff00007802 */ /* 0x000fe40000000f00 */
[----:B------:R-:W-:-:S03]  /*0f00*/  MOV R2, 0xf30 ;  /* 0x00000f3000027802 */ /* 0x000fc60000000f00 */
[----:B------:R1:W-:Y:S04]  /*0f10*/  STS [UR6+0x188], R0 ;  /* 0x00018800ff007988 */ /* 0x0003e80008000806 */
[----:B-1----:R-:W-:Y:S05]  /*0f20*/  CALL.REL.NOINC `($__internal_1_$__cuda_sm10x_tcgen05_guardrail_trap_phase_invalid_during_alloc) ;  /* 0x000000ac00ec7944 */ /* 0x002fea0003c00000 */
.L_x_7:
[----:B------:R-:W2:Y:S01]  /*0f30*/  LDL R3, [R1] ;  /* 0x0000000001037983 */ /* 0x000ea20000100800 */
[----:B------:R-:W-:Y:S05]  /*0f40*/  WARPSYNC.ALL ;  /* 0x0000000000007948 */ /* 0x000fea0003800000 */
[----:B------:R-:W-:Y:S01]  /*0f50*/  NOP ;  /* 0x0000000000007918 */ /* 0x000fe20000000000 */
[----:B------:R-:W3:Y:S08]  /*0f60*/  S2UR UR15, SR_CgaCtaId ;  /* 0x00000000000f79c3 */ /* 0x000ef00000008800 */
[----:B------:R-:W-:Y:S06]  /*0f70*/  BAR.SYNC.DEFER_BLOCKING 0x2, 0x1a0 ;  /* 0x0086800000007b1d */ /* 0x000fec0000010000 */
[----:B------:R-:W-:Y:S01]  /*0f80*/  UMOV UR4, 0x400 ;  /* 0x0000040000047882 */ /* 0x000fe20000000000 */
[----:B------:R-:W4:Y:S01]  /*0f90*/  LDCU UR8, c[0x0][0x38c] ;  /* 0x00007180ff0877ac */ /* 0x000f220008000800 */
[----:B------:R-:W5:Y:S01]  /*0fa0*/  LDCU UR10, c[0x0][0x624] ;  /* 0x0000c480ff0a77ac */ /* 0x000f620008000800 */
[----:B---3--:R-:W-:-:S02]  /*0fb0*/  ULEA UR15, UR15, UR4, 0x18 ;  /* 0x000000040f0f7291 */ /* 0x008fc4000f8ec0ff */
[----:B----4-:R-:W-:Y:S02]  /*0fc0*/  UIADD3 UR7, UPT, UPT, UR8, -0x1, URZ ;  /* 0xffffffff08077890 */ /* 0x010fe4000fffe0ff */
[----:B------:R-:W-:Y:S02]  /*0fd0*/  UIADD3 UR4, UPT, UPT, UR15, 0xcc00, URZ ;  /* 0x0000cc000f047890 */ /* 0x000fe4000fffe0ff */
[----:B------:R-:W-:Y:S02]  /*0fe0*/  USHF.R.S32.HI UR5, URZ, 0x1f, UR7 ;  /* 0x0000001fff057899 */ /* 0x000fe40008011407 */
[----:B------:R-:W-:Y:S01]  /*0ff0*/  USHF.R.U32.HI UR4, URZ, 0x4, UR4 ;  /* 0x00000004ff047899 */ /* 0x000fe20008011604 */
[----:B-1----:R-:W1:Y:S01]  /*1000*/  LDS R2, [UR15+0x188] ;  /* 0x0001880fff027984 */ /* 0x002e620008000800 */
[----:B------:R-:W-:Y:S02]  /*1010*/  UISETP.GT.AND UP0, UPT, UR8, URZ, UPT ;  /* 0x000000ff0800728c */ /* 0x000fe4000bf04270 */
[----:B------:R-:W-:-:S02]  /*1020*/  ULOP3.LUT UR4, UR4, 0x3fc0, URZ, 0xc0, !UPT ;  /* 0x00003fc004047892 */ /* 0x000fc4000f8ec0ff */
[----:B------:R-:W-:Y:S02]  /*1030*/  ULEA.HI UR5, UR5, UR7, URZ, 0x7 ;  /* 0x0000000705057291 */ /* 0x000fe4000f8f38ff */
[----:B------:R-:W-:Y:S02]  /*1040*/  ULOP3.LUT UR4, UR4, 0x10000, URZ, 0xfc, !UPT ;  /* 0x0001000004047892 */ /* 0x000fe4000f8efcff */
[----:B------:R-:W-:-:S04]  /*1050*/  USHF.R.S32.HI UR52, URZ, 0x7, UR5 ;  /* 0x00000007ff347899 */ /* 0x000fc80008011405 */
[----:B------:R-:W-:Y:S01]  /*1060*/  IMAD.U32 R0, RZ, RZ, UR4 ;  /* 0x00000004ff007e24 */ /* 0x000fe2000f8e00ff */
[----:B------:R-:W-:-:S04]  /*1070*/  UIADD3 UR4, UPT, UPT, -UR8, URZ, URZ ;  /* 0x000000ff08047290 */ /* 0x000fc8000fffe1ff */
[----:B------:R-:W-:Y:S01]  /*1080*/  USHF.R.S32.HI UR4, URZ, 0x1f, UR4 ;  /* 0x0000001fff047899 */ /* 0x000fe20008011404 */
[----:B------:R-:W3:Y:S03]  /*1090*/  SHFL.IDX PT, R0, R0, RZ, 0x1f ;  /* 0x00001fff00007589 */ /* 0x000ee600000e0000 */
[----:B------:R-:W-:-:S04]  /*10a0*/  ULEA.HI UR4, UR4, -UR8, URZ, 0x7 ;  /* 0x8000000804047291 */ /* 0x000fc8000f8f38ff */
[----:B------:R-:W-:-:S04]  /*10b0*/  USHF.R.S32.HI UR4, URZ, 0x7, UR4 ;  /* 0x00000007ff047899 */ /* 0x000fc80008011404 */
[----:B------:R-:W-:Y:S01]  /*10c0*/  @!UP0 ULOP3.LUT UR52, URZ, UR4, URZ, 0x33, !UPT ;  /* 0x00000004ff348292 */ /* 0x000fe2000f8e33ff */
[----:B-1----:R-:W-:Y:S02]  /*10d0*/  R2UR UR5, R2 ;  /* 0x00000000020572ca */ /* 0x002fe400000e0000 */
[----:B---3--:R-:W-:-:S11]  /*10e0*/  R2UR UR44, R0 ;  /* 0x00000000002c72ca */ /* 0x008fd600000e0000 */
[----:B------:R-:W-:Y:S01]  /*10f0*/  IMAD.U32 R16, RZ, RZ, UR5 ;  /* 0x00000005ff107e24 */ /* 0x000fe2000f8e00ff */
[----:B--2---:R-:W-:-:S13]  /*1100*/  R2UR UR11, R3 ;  /* 0x00000000030b72ca */ /* 0x004fda00000e0000 */
[----:B-----5:R-:W-:-:S09]  /*1110*/  UISETP.GE.AND UP0, UPT, UR11, UR10, UPT ;  /* 0x0000000a0b00728c */ /* 0x020fd2000bf06270 */
[----:B------:R-:W-:Y:S05]  /*1120*/  BRA.U UP0, `(.L_x_10) ;  /* 0x0000001d00587547 */ /* 0x000fea000b800000 */
[----:B------:R-:W1:Y:S01]  /*1130*/  LDCU UR5, c[0x0][0x370] ;  /* 0x00006e00ff0577ac */ /* 0x000e620008000800 */
[----:B------:R-:W-:Y:S01]  /*1140*/  R2UR UR4, R3 ;  /* 0x00000000030472ca */ /* 0x000fe200000e0000 */
[----:B------:R-:W-:Y:S02]  /*1150*/  UIADD3 UR42, UPT, UPT, UR44, 0x2, URZ ;  /* 0x000000022c2a7890 */ /* 0x000fe4000fffe0ff */
[----:B------:R-:W-:Y:S02]  /*1160*/  UIADD3 UR40, UPT, UPT, UR44, 0x4, URZ ;  /* 0x000000042c287890 */ /* 0x000fe4000fffe0ff */
[----:B------:R-:W-:Y:S01]  /*1170*/  UIADD3 UR38, UPT, UPT, UR44, 0x6, URZ ;  /* 0x000000062c267890 */ /* 0x000fe2000fffe0ff */
[----:B------:R-:W-:Y:S01]  /*1180*/  UMOV UR22, URZ ;  /* 0x000000ff00167c82 */ /* 0x000fe20008000000 */
[----:B------:R-:W-:Y:S01]  /*1190*/  UMOV UR20, URZ ;  /* 0x000000ff00147c82 */ /* 0x000fe20008000000 */
[----:B------:R-:W-:Y:S01]  /*11a0*/  UMOV UR50, URZ ;  /* 0x000000ff00327c82 */ /* 0x000fe20008000000 */
[----:B------:R-:W-:-:S04]  /*11b0*/  UMOV UR55, URZ ;  /* 0x000000ff00377c82 */ /* 0x000fc80008000000 */
[----:B------:R-:W-:Y:S01]  /*11c0*/  MOV R4, UR4 ;  /* 0x0000000400047c02 */ /* 0x000fe20008000f00 */
[----:B------:R-:W-:Y:S02]  /*11d0*/  UIADD3 UR4, UPT, UPT, UR15, 0xc8, URZ ;  /* 0x000000c80f047890 */ /* 0x000fe4000fffe0ff */
[----:B------:R-:W-:Y:S01]  /*11e0*/  UIADD3 UR4, UPT, UPT, UR15, 0x18, URZ ;  /* 0x000000180f047890 */ /* 0x000fe2000fffe0ff */
[----:B-1----:R-:W-:Y:S01]  /*11f0*/  IMAD.U32 R5, RZ, RZ, UR5 ;  /* 0x00000005ff057e24 */ /* 0x002fe2000f8e00ff */
[----:B------:R-:W-:Y:S02]  /*1200*/  UIADD3 UR5, UPT, UPT, UR15, 0xc0, URZ ;  /* 0x000000c00f057890 */ /* 0x000fe4000fffe0ff */
[----:B------:R-:W-:Y:S02]  /*1210*/  UIADD3 UR51, UPT, UPT, UR15, 0x20, URZ ;  /* 0x000000200f337890 */ /* 0x000fe4000fffe0ff */
[----:B------:R-:W-:Y:S02]  /*1220*/  UIADD3 UR54, UPT, UPT, UR15, 0xc0, URZ ;  /* 0x000000c00f367890 */ /* 0x000fe4000fffe0ff */
[----:B------:R-:W-:-:S02]  /*1230*/  UIADD3 UR53, UPT, UPT, UR15, 0xc8, URZ ;  /* 0x000000c80f357890 */ /* 0x000fc4000fffe0ff */
[----:B------:R-:W-:Y:S02]  /*1240*/  UIADD3 UR6, UPT, UPT, UR15, 0x10, URZ ;  /* 0x000000100f067890 */ /* 0x000fe4000fffe0ff */
[----:B------:R-:W-:Y:S01]  /*1250*/  UIADD3 UR5, UPT, UPT, UR15, 0x100, URZ ;  /* 0x000001000f057890 */ /* 0x000fe2000fffe0ff */
[----:B------:R-:W-:Y:S01]  /*1260*/  UMOV UR45, 0x40004040 ;  /* 0x40004040002d7882 */ /* 0x000fe20000000000 */
[----:B------:R-:W-:Y:S01]  /*1270*/  UIADD3 UR4, UPT, UPT, UR15, 0x108, URZ ;  /* 0x000001080f047890 */ /* 0x000fe2000fffe0ff */
[----:B------:R-:W-:Y:S01]  /*1280*/  UMOV UR43, 0x40004040 ;  /* 0x40004040002b7882 */ /* 0x000fe20000000000 */
        /* <DEDUP_REMOVED lines=23> */
[----:B------:R-:W-:-:S05]  /*1400*/  UMOV UR57, 0x8200010 ;  /* 0x0820001000397882 */ /* 0x000fca0000000000 */
.L_x_27:
[----:B------:R-:W-:-:S06]  /*1410*/  USHF.L.U32 UR14, UR55, 0x1f, URZ ;  /* 0x0000001f370e7899 */ /* 0x000fcc00080006ff */
[----:B------:R-:W-:-:S04]  /*1420*/  MOV R0, UR14 ;  /* 0x0000000e00007c02 */ /* 0x000fc80008000f00 */
[----:B------:R-:W1:Y:S02]  /*1430*/  SYNCS.PHASECHK.TRANS64.TRYWAIT P0, [UR15], R0 ;  /* 0x00000000ff0075a7 */ /* 0x000e64000800110f */
[----:B-12---:R-:W-:Y:S05]  /*1440*/  @!P0 BRA `(.L_x_11) ;  /* 0x00000098007c8947 */ /* 0x006fea0003800000 */
.L_x_72:
[----:B------:R-:W-:Y:S02]  /*1450*/  USHF.L.U32 UR4, UR22, 0x1f, URZ ;  /* 0x0000001f16047899 */ /* 0x000fe400080006ff */
[----:B------:R-:W-:-:S04]  /*1460*/  ULEA UR21, UR20, UR15, 0x3 ;  /* 0x0000000f14157291 */ /* 0x000fc8000f8e18ff */
[----:B-1----:R-:W-:-:S05]  /*1470*/  MOV R0, UR4 ;  /* 0x0000000400007c02 */ /* 0x002fca0008000f00 */
[----:B------:R-:W1:Y:S02]  /*1480*/  SYNCS.PHASECHK.TRANS64.TRYWAIT P0, [UR21+0x20], R0 ;  /* 0x00002000ff0075a7 */ /* 0x000e640008001115 */
[----:B-1----:R-:W-:Y:S05]  /*1490*/  @!P0 BRA `(.L_x_12) ;  /* 0x0000009800888947 */ /* 0x002fea0003800000 */
.L_x_74:
[----:B------:R-:W-:Y:S01]  /*14a0*/  ULEA UR4, UR20, UR15, 0xe ;  /* 0x0000000f14047291 */ /* 0x000fe2000f8e70ff */
[----:B-1----:R-:W-:Y:S01]  /*14b0*/  IMAD.MOV.U32 R0, RZ, RZ, RZ ;  /* 0x000000ffff007224 */ /* 0x002fe200078e00ff */
[----:B------:R-:W-:Y:S01]  /*14c0*/  UMOV UR5, UR45 ;  /* 0x0000002d00057c82 */ /* 0x000fe20008000000 */
[----:B------:R-:W-:Y:S01]  /*14d0*/  UMOV UR24, 0x0 ;  /* 0x0000000000187882 */ /* 0x000fe20000000000 */
[----:B------:R-:W-:Y:S02]  /*14e0*/  UIADD3 UR4, UPT, UPT, UR4, 0x10c00, URZ ;  /* 0x00010c0004047890 */ /* 0x000fe4000fffe0ff */
[C---:B------:R-:W-:Y:S01]  /*14f0*/  R2UR UR6, R0.reuse ;  /* 0x00000000000672ca */ /* 0x040fe200000e0000 */
[----:B------:R-:W-:Y:S01]  /*1500*/  UMOV UR25, 0x8200010 ;  /* 0x0820001000197882 */ /* 0x000fe20000000000 */
[----:B------:R-:W-:Y:S01]  /*1510*/  USHF.R.U32.HI UR4, URZ, 0x4, UR4 ;  /* 0x00000004ff047899 */ /* 0x000fe20008011604 */
[C---:B------:R-:W-:Y:S01]  /*1520*/  R2UR UR12, R0.reuse ;  /* 0x00000000000c72ca */ /* 0x040fe200000e0000 */
[----:B------:R-:W-:Y:S01]  /*1530*/  UMOV UR9, 0x40004040 ;  /* 0x4000404000097882 */ /* 0x000fe20000000000 */
[----:B------:R-:W-:Y:S01]  /*1540*/  R2UR UR23, R0 ;  /* 0x00000000001772ca */ /* 0x000fe200000e0000 */
[----:B------:R-:W-:-:S02]  /*1550*/  ULOP3.LUT UR8, UR4, 0x3fc0, URZ, 0xc0, !UPT ;  /* 0x00003fc004087892 */ /* 0x000fc4000f8ec0ff */
[----:B------:R-:W-:Y:S02]  /*1560*/  UIADD3 UR4, UPT, UPT, UR44, -0x400, URZ ;  /* 0xfffffc002c047890 */ /* 0x000fe4000fffe0ff */
[----:B------:R-:W-:Y:S02]  /*1570*/  ULOP3.LUT UR8, UR8, 0x10000, URZ, 0xfc, !UPT ;  /* 0x0001000008087892 */ /* 0x000fe4000f8efcff */
[----:B------:R-:W-:Y:S02]  /*1580*/  UIADD3 UR10, UPT, UPT, UR42, -0x400, URZ ;  /* 0xfffffc002a0a7890 */ /* 0x000fe4000fffe0ff */
[----:B------:R-:W-:Y:S02]  /*1590*/  UIADD3 UR18, UPT, UPT, UR8, 0x2, URZ ;  /* 0x0000000208127890 */ /* 0x000fe4000fffe0ff */
[----:B------:R-:W-:Y:S01]  /*15a0*/  UIADD3 UR16, UPT, UPT, UR8, 0x4, URZ ;  /* 0x0000000408107890 */ /* 0x000fe2000fffe0ff */
[----:B------:R-:W-:Y:S02]  /*15b0*/  UMOV UR11, UR43 ;  /* 0x0000002b000b7c82 */ /* 0x000fe40008000000 */
[----:B------:R1:W-:Y:S01]  /*15c0*/  UTCHMMA gdesc[UR4], gdesc[UR8], tmem[UR6], tmem[UR24], idesc[UR25], !UPT ;  /* 0x00ff1808040075ea */ /* 0x0003e2000f800006 */
[----:B------:R-:W-:Y:S01]  /*15d0*/  UMOV UR19, 0x40004040 ;  /* 0x4000404000137882 */ /* 0x000fe20000000000 */
[----:B------:R-:W-:Y:S01]  /*15e0*/  UMOV UR7, UR41 ;  /* 0x0000002900077c82 */ /* 0x000fe20008000000 */
[----:B------:R-:W-:Y:S01]  /*15f0*/  UMOV UR17, 0x40004040 ;  /* 0x4000404000117882 */ /* 0x000fe20000000000 */
[----:B------:R2:W-:Y:S01]  /*1600*/  UTCHMMA gdesc[UR10], gdesc[UR18], tmem[UR12], tmem[UR24], idesc[UR25], UPT ;  /* 0x00ff18120a0075ea */ /* 0x0005e2000b80000c */
[----:B------:R-:W-:Y:S01]  /*1610*/  UIADD3 UR44, UPT, UPT, UR4, 0x400, URZ ;  /* 0x00000400042c7890 */ /* 0x000fe2000fffe0ff */
[----:B------:R-:W-:Y:S01]  /*1620*/  UMOV UR45, UR5 ;  /* 0x00000005002d7c82 */ /* 0x000fe20008000000 */
[----:B------:R-:W-:Y:S01]  /*1630*/  UMOV UR26, 0x0 ;  /* 0x00000000001a7882 */ /* 0x000fe20000000000 */
[----:B------:R-:W-:Y:S01]  /*1640*/  UMOV UR27, 0x8200010 ;  /* 0x08200010001b7882 */ /* 0x000fe20000000000 */
[----:B------:R-:W-:Y:S01]  /*1650*/  UMOV UR13, 0x40004040 ;  /* 0x40004040000d7882 */ /* 0x000fe20000000000 */
[----:B-1----:R-:W-:-:S02]  /*1660*/  UIADD3 UR6, UPT, UPT, UR40, -0x400, URZ ;  /* 0xfffffc0028067890 */ /* 0x002fc4000fffe0ff */
[----:B------:R-:W-:Y:S02]  /*1670*/  UIADD3 UR4, UPT, UPT, UR38, -0x400, URZ ;  /* 0xfffffc0026047890 */ /* 0x000fe4000fffe0ff */
[----:B--2---:R-:W-:Y:S01]  /*1680*/  UIADD3 UR12, UPT, UPT, UR8, 0x6, URZ ;  /* 0x00000006080c7890 */ /* 0x004fe2000fffe0ff */
[----:B------:R-:W-:-:S04]  /*1690*/  UMOV UR5, UR39 ;  /* 0x0000002700057c82 */ /* 0x000fc80008000000 */
[----:B------:R1:W-:Y:S02]  /*16a0*/  UTCHMMA gdesc[UR6], gdesc[UR16], tmem[UR23], tmem[UR24], idesc[UR25], UPT ;  /* 0x00ff1810060075ea */ /* 0x0003e4000b800017 */
[----:B-1----:R-:W-:Y:S01]  /*16b0*/  R2UR UR24, R0 ;  /* 0x00000000001872ca */ /* 0x002fe200000e0000 */
[----:B------:R-:W-:Y:S01]  /*16c0*/  UIADD3 UR25, UPT, UPT, UR15, 0xc0, URZ ;  /* 0x000000c00f197890 */ /* 0x000fe2000fffe0ff */
[----:B------:R-:W-:-:S11]  /*16d0*/  IMAD.U32 R0, RZ, RZ, UR14 ;  /* 0x0000000eff007e24 */ /* 0x000fd6000f8e00ff */
[----:B------:R1:W-:Y:S01]  /*16e0*/  UTCHMMA gdesc[UR4], gdesc[UR12], tmem[UR24], tmem[UR26], idesc[UR27], UPT ;  /* 0x00ff1a0c040075ea */ /* 0x0003e2000b800018 */
[----:B------:R1:W-:Y:S01]  /*16f0*/  UTCBAR [UR25], URZ ;  /* 0x000000ff190073e9 */ /* 0x0003e200080000ff */
[----:B------:R-:W2:Y:S02]  /*1700*/  SYNCS.PHASECHK.TRANS64.TRYWAIT P0, [UR15+0x8], R0 ;  /* 0x00000800ff0075a7 */ /* 0x000ea4000800110f */
[----:B-12---:R-:W-:Y:S05]  /*1710*/  @!P0 BRA `(.L_x_13) ;  /* 0x0000009800088947 */ /* 0x006fea0003800000 */
.L_x_76:
[----:B-1----:R-:W-:Y:S01]  /*1720*/  IMAD.MOV.U32 R0, RZ, RZ, 0x80 ;  /* 0x00000080ff007424 */ /* 0x002fe200078e00ff */
[----:B------:R-:W-:Y:S01]  /*1730*/  UIADD3 UR42, UPT, UPT, UR10, 0x400, URZ ;  /* 0x000004000a2a7890 */ /* 0x000fe2000fffe0ff */
[----:B------:R-:W-:Y:S01]  /*1740*/  UMOV UR41, UR7 ;  /* 0x0000000700297c82 */ /* 0x000fe20008000000 */
[----:B------:R-:W-:Y:S02]  /*1750*/  UIADD3 UR40, UPT, UPT, UR6, 0x400, URZ ;  /* 0x0000040006287890 */ /* 0x000fe4000fffe0ff */
[C---:B------:R-:W-:Y:S01]  /*1760*/  R2UR UR14, R0.reuse ;  /* 0x00000000000e72ca */ /* 0x040fe200000e0000 */
[----:B------:R-:W-:Y:S01]  /*1770*/  UIADD3 UR38, UPT, UPT, UR4, 0x400, URZ ;  /* 0x0000040004267890 */ /* 0x000fe2000fffe0ff */
[C---:B------:R-:W-:Y:S01]  /*1780*/  R2UR UR10, R0.reuse ;  /* 0x00000000000a72ca */ /* 0x040fe200000e0000 */
[----:B------:R-:W-:Y:S01]  /*1790*/  UMOV UR39, UR5 ;  /* 0x0000000500277c82 */ /* 0x000fe20008000000 */
[C---:B------:R-:W-:Y:S01]  /*17a0*/  R2UR UR7, R0.reuse ;  /* 0x00000000000772ca */ /* 0x040fe200000e0000 */
[----:B------:R-:W-:Y:S01]  /*17b0*/  UIADD3 UR23, UPT, UPT, UR15, 0xc8, URZ ;  /* 0x000000c80f177890 */ /* 0x000fe2000fffe0ff */
[----:B------:R-:W-:Y:S01]  /*17c0*/  R2UR UR6, R0 ;  /* 0x00000000000672ca */ /* 0x000fe200000e0000 */
[----:B------:R-:W-:Y:S01]  /*17d0*/  UIADD3 UR5, UPT, UPT, UR21, 0x70, URZ ;  /* 0x0000007015057890 */ /* 0x000fe2000fffe0ff */
[----:B------:R-:W-:Y:S01]  /*17e0*/  UMOV UR24, 0x0 ;  /* 0x0000000000187882 */ /* 0x000fe20000000000 */
[----:B------:R-:W-:Y:S01]  /*17f0*/  UMOV UR25, 0x8200010 ;  /* 0x0820001000197882 */ /* 0x000fe20000000000 */
[----:B------:R-:W-:Y:S01]  /*1800*/  UMOV UR43, UR11 ;  /* 0x0000000b002b7c82 */ /* 0x000fe20008000000 */
[----:B------:R-:W-:-:S02]  /*1810*/  UMOV UR4, URZ ;  /* 0x000000ff00047c82 */ /* 0x000fc40008000000 */
[----:B------:R-:W-:Y:S02]  /*1820*/  UTCHMMA gdesc[UR44], gdesc[UR8], tmem[UR14], tmem[UR24], idesc[UR25], !UPT ;  /* 0x00ff18082c0075ea */ /* 0x000fe4000f80000e */
[----:B------:R1:W-:Y:S02]  /*1830*/  UTCHMMA gdesc[UR42], gdesc[UR18], tmem[UR10], tmem[UR24], idesc[UR25], UPT ;  /* 0x00ff18122a0075ea */ /* 0x0003e4000b80000a */
[----:B------:R2:W-:Y:S02]  /*1840*/  UTCHMMA gdesc[UR40], gdesc[UR16], tmem[UR7], tmem[UR24], idesc[UR25], UPT ;  /* 0x00ff1810280075ea */ /* 0x0005e4000b800007 */
[----:B------:R2:W-:Y:S01]  /*1850*/  UTCHMMA gdesc[UR38], gdesc[UR12], tmem[UR6], tmem[UR24], idesc[UR25], UPT ;  /* 0x00ff180c260075ea */ /* 0x0005e2000b800006 */
[----:B------:R2:W-:Y:S01]  /*1860*/  UTCBAR [UR23], URZ ;  /* 0x000000ff170073e9 */ /* 0x0005e200080000ff */
[----:B------:R2:W-:Y:S01]  /*1870*/  UTCBAR [UR5], URZ ;  /* 0x000000ff050073e9 */ /* 0x0005e200080000ff */
[----:B-1----:R-:W-:-:S04]  /*1880*/  UIADD3 UR10, UPT, UPT, UR20, 0x1, URZ ;  /* 0x00000001140a7890 */ /* 0x002fc8000fffe0ff */
[----:B------:R-:W-:-:S04]  /*1890*/  UISETP.NE.AND UP0, UPT, UR10, 0xa, UPT ;  /* 0x0000000a0a00788c */ /* 0x000fc8000bf05270 */
[----:B------:R-:W-:Y:S02]  /*18a0*/  USEL UR11, URZ, 0x1, UP0 ;  /* 0x00000001ff0b7887 */ /* 0x000fe40008000000 */
[----:B------:R-:W-:Y:S02]  /*18b0*/  USEL UR10, UR10, URZ, UP0 ;  /* 0x000000ff0a0a7287 */ /* 0x000fe40008000000 */
[----:B------:R-:W-:Y:S02]  /*18c0*/  UISETP.GE.AND UP0, UPT, UR52, 0x1, UPT ;  /* 0x000000013400788c */ /* 0x000fe4000bf06270 */
[----:B------:R-:W-:-:S07]  /*18d0*/  ULOP3.LUT UR11, UR22, UR11, URZ, 0x3c, !UPT ;  /* 0x0000000b160b7292 */ /* 0x000fce000f8e3cff */
[----:B------:R-:W-:Y:S05]  /*18e0*/  BRA.U !UP0, `(.L_x_14) ;  /* 0x0000000d08207547 */ /* 0x000fea000b800000 */
[----:B------:R-:W-:Y:S02]  /*18f0*/  HFMA2 R13, -RZ, RZ, 0, 1.4781951904296875e-05 ;  /* 0x000000f8ff0d7431 */ /* 0x000fe400000001ff */
[----:B------:R-:W-:Y:S02]  /*1900*/  IMAD.MOV.U32 R15, RZ, RZ, 0xf0 ;  /* 0x000000f0ff0f7424 */ /* 0x000fe400078e00ff */
[----:B------:R-:W-:Y:S02]  /*1910*/  HFMA2 R9, -RZ, RZ, 0, 7.62939453125e-06 ;  /* 0x00000080ff097431 */ /* 0x000fe400000001ff */
[----:B------:R-:W-:Y:S01]  /*1920*/  IMAD.MOV.U32 R14, RZ, RZ, 0x140 ;  /* 0x00000140ff0e7424 */ /* 0x000fe200078e00ff */
[----:B------:R-:W-:Y:S01]  /*1930*/  MOV R11, 0x80 ;  /* 0x00000080000b7802 */ /* 0x000fe20000000f00 */
[----:B------:R-:W-:Y:S01]  /*1940*/  IMAD.MOV.U32 R12, RZ, RZ, 0x140 ;  /* 0x00000140ff0c7424 */ /* 0x000fe200078e00ff */
[----:B------:R-:W-:Y:S01]  /*1950*/  MOV R8, 0x80 ;  /* 0x0000008000087802 */ /* 0x000fe20000000f00 */
[----:B------:R-:W-:Y:S01]  /*1960*/  IMAD.MOV.U32 R10, RZ, RZ, 0x80 ;  /* 0x00000080ff0a7424 */ /* 0x000fe200078e00ff */
[----:B------:R-:W-:Y:S01]  /*1970*/  UMOV UR4, URZ ;  /* 0x000000ff00047c82 */ /* 0x000fe20008000000 */
[----:B------:R-:W-:-:S05]  /*1980*/  UMOV UR48, URZ ;  /* 0x000000ff00307c82 */ /* 0x000fca0008000000 */
.L_x_21:
[----:B------:R-:W-:Y:S02]  /*1990*/  UISETP.NE.U32.AND UP0, UPT, UR4, URZ, UPT ;  /* 0x000000ff0400728c */ /* 0x000fe4000bf05070 */
[----:B------:R-:W-:Y:S02]  /*19a0*/  USHF.L.U32 UR4, UR11, 0x1f, URZ ;  /* 0x0000001f0b047899 */ /* 0x000fe400080006ff */
[----:B------:R-:W-:Y:S04]  /*19b0*/  ULEA UR37, UR10, UR51, 0x3 ;  /* 0x000000330a257291 */ /* 0x000fe8000f8e18ff */
[----:B-1----:R-:W-:Y:S05]  /*19c0*/  MOV R0, UR4 ;  /* 0x0000000400007c02 */ /* 0x002fea0008000f00 */
[----:B------:R-:W1:Y:S02]  /*19d0*/  SYNCS.PHASECHK.TRANS64.TRYWAIT P0, [UR37], R0 ;  /* 0x00000000ff0075a7 */ /* 0x000e640008001125 */
[----:B-1-3--:R-:W-:Y:S05]  /*19e0*/  @!P0 BRA `(.L_x_15) ;  /* 0x0000009400748947 */ /* 0x00afea0003800000 */
.L_x_78:
[----:B------:R-:W-:Y:S01]  /*19f0*/  USHF.L.U32 UR14, UR50, 0x1f, URZ ;  /* 0x0000001f320e7899 */ /* 0x000fe200080006ff */
[----:B------:R-:W-:Y:S01]  /*1a00*/  HFMA2 R7, -RZ, RZ, 0, 3.814697265625e-06 ;  /* 0x00000040ff077431 */ /* 0x000fe200000001ff */
[----:B------:R-:W-:Y:S01]  /*1a10*/  ULEA UR4, UR10, UR15, 0xe ;  /* 0x0000000f0a047291 */ /* 0x000fe2000f8e70ff */
[----:B------:R-:W-:Y:S03]  /*1a20*/  MOV R6, 0x100 ;  /* 0x0000010000067802 */ /* 0x000fe60000000f00 */
[----:B-1----:R-:W-:Y:S01]  /*1a30*/  MOV R0, UR14 ;  /* 0x0000000e00007c02 */ /* 0x002fe20008000f00 */
[----:B------:R-:W-:Y:S03]  /*1a40*/  UIADD3 UR4, UPT, UPT, UR4, 0x10c00, URZ ;  /* 0x00010c0004047890 */ /* 0x000fe6000fffe0ff */
[----:B------:R-:W1:Y:S01]  /*1a50*/  SYNCS.PHASECHK.TRANS64.TRYWAIT P0, [UR15+0xd0], R0 ;  /* 0x0000d000ff0075a7 */ /* 0x000e62000800110f */
[----:B------:R-:W-:Y:S04]  /*1a60*/  USHF.R.U32.HI UR4, URZ, 0x4, UR4 ;  /* 0x00000004ff047899 */ /* 0x000fe80008011604 */
[----:B------:R-:W-:Y:S01]  /*1a70*/  ULOP3.LUT UR4, UR4, 0x3fc0, URZ, 0xc0, !UPT ;  /* 0x00003fc004047892 */ /* 0x000fe2000f8ec0ff */
[----:B-1----:R-:W-:Y:S11]  /*1a80*/  @!P0 BRA `(.L_x_16) ;  /* 0x00000094006c8947 */ /* 0x002ff60003800000 */
.L_x_80:
[----:B------:R-:W-:Y:S01]  /*1a90*/  UIADD3 UR30, UPT, UPT, UR4, 0x80, URZ ;  /* 0x00000080041e7890 */ /* 0x000fe2000fffe0ff */
[----:B--2---:R-:W-:Y:S01]  /*1aa0*/  R2UR UR6, R7 ;  /* 0x00000000070672ca */ /* 0x004fe200000e0000 */
[----:B------:R-:W-:Y:S01]  /*1ab0*/  UIADD3 UR28, UPT, UPT, UR4, 0x100, URZ ;  /* 0x00000100041c7890 */ /* 0x000fe2000fffe0ff */
[----:B------:R-:W-:Y:S01]  /*1ac0*/  R2UR UR7, R6 ;  /* 0x00000000060772ca */ /* 0x000fe200000e0000 */
[----:B------:R-:W-:Y:S01]  /*1ad0*/  IMAD.MOV.U32 R2, RZ, RZ, 0x48 ;  /* 0x00000048ff027424 */ /* 0x000fe200078e00ff */
[----:B------:R-:W-:Y:S01]  /*1ae0*/  UIADD3 UR26, UPT, UPT, UR4, 0x180, URZ ;  /* 0x00000180041a7890 */ /* 0x000fe2000fffe0ff */
[----:B-1----:R-:W-:Y:S01]  /*1af0*/  IMAD.MOV.U32 R0, RZ, RZ, 0x100 ;  /* 0x00000100ff007424 */ /* 0x002fe200078e00ff */
[----:B------:R-:W-:Y:S01]  /*1b00*/  UMOV UR8, 0x0 ;  /* 0x0000000000087882 */ /* 0x000fe20000000000 */
[----:B------:R-:W-:Y:S01]  /*1b10*/  UMOV UR9, 0x8110010 ;  /* 0x0811001000097882 */ /* 0x000fe20000000000 */
[----:B------:R-:W-:Y:S01]  /*1b20*/  UMOV UR34, UR4 ;  /* 0x0000000400227c82 */ /* 0x000fe20008000000 */
[----:B------:R-:W-:Y:S01]  /*1b30*/  UMOV UR35, 0x40004040 ;  /* 0x4000404000237882 */ /* 0x000fe20000000000 */
[----:B------:R-:W-:Y:S01]  /*1b40*/  R2UR UR5, R2 ;  /* 0x00000000020572ca */ /* 0x000fe200000e0000 */
[----:B------:R-:W-:Y:S01]  /*1b50*/  IMAD.MOV.U32 R2, RZ, RZ, 0x50 ;  /* 0x00000050ff027424 */ /* 0x000fe200078e00ff */
[----:B------:R-:W-:Y:S01]  /*1b60*/  UMOV UR12, 0x0 ;  /* 0x00000000000c7882 */ /* 0x000fe20000000000 */
[----:B------:R-:W-:Y:S01]  /*1b70*/  UMOV UR13, 0x8110010 ;  /* 0x08110010000d7882 */ /* 0x000fe20000000000 */
[----:B------:R-:W-:Y:S01]  /*1b80*/  UMOV UR31, 0x40004040 ;  /* 0x40004040001f7882 */ /* 0x000fe20000000000 */
[----:B------:R1:W-:Y:S01]  /*1b90*/  UTCHMMA tmem[UR6], gdesc[UR34], tmem[UR7], tmem[UR8], idesc[UR9], UP0 ;  /* 0x00ff0822060079ea */ /* 0x0003e20008000007 */
[----:B------:R-:W-:Y:S01]  /*1ba0*/  UMOV UR29, 0x40004040 ;  /* 0x40004040001d7882 */ /* 0x000fe20000000000 */
[----:B------:R-:W-:Y:S01]  /*1bb0*/  UIADD3 UR24, UPT, UPT, UR4, 0x200, URZ ;  /* 0x0000020004187890 */ /* 0x000fe2000fffe0ff */
[----:B------:R-:W-:Y:S01]  /*1bc0*/  IMAD.MOV.U32 R7, RZ, RZ, 0x70 ;  /* 0x00000070ff077424 */ /* 0x000fe200078e00ff */
[----:B------:R-:W-:Y:S01]  /*1bd0*/  UIADD3 UR22, UPT, UPT, UR4, 0x280, URZ ;  /* 0x0000028004167890 */ /* 0x000fe2000fffe0ff */
[----:B------:R-:W-:Y:S01]  /*1be0*/  IMAD.MOV.U32 R6, RZ, RZ, 0x100 ;  /* 0x00000100ff067424 */ /* 0x000fe200078e00ff */
[----:B------:R-:W-:Y:S01]  /*1bf0*/  UMOV UR27, 0x40004040 ;  /* 0x40004040001b7882 */ /* 0x000fe20000000000 */
[----:B------:R-:W-:Y:S01]  /*1c00*/  UMOV UR25, 0x40004040 ;  /* 0x4000404000197882 */ /* 0x000fe20000000000 */
[----:B------:R-:W-:Y:S01]  /*1c10*/  UMOV UR23, 0x40004040 ;  /* 0x4000404000177882 */ /* 0x000fe20000000000 */
[C---:B-1----:R-:W-:Y:S02]  /*1c20*/  R2UR UR8, R0.reuse ;  /* 0x00000000000872ca */ /* 0x042fe400000e0000 */
[----:B------:R-:W-:Y:S02]  /*1c30*/  R2UR UR6, R0 ;  /* 0x00000000000672ca */ /* 0x000fe400000e0000 */
[----:B------:R-:W-:Y:S01]  /*1c40*/  R2UR UR9, R2 ;  /* 0x00000000020972ca */ /* 0x000fe200000e0000 */
[----:B------:R-:W-:Y:S05]  /*1c50*/  IMAD.MOV.U32 R2, RZ, RZ, 0x58 ;  /* 0x00000058ff027424 */ /* 0x000fea00078e00ff */
[----:B------:R-:W-:Y:S01]  /*1c60*/  R2UR UR7, R2 ;  /* 0x00000000020772ca */ /* 0x000fe200000e0000 */
[----:B------:R-:W-:Y:S02]  /*1c70*/  IMAD.MOV.U32 R2, RZ, RZ, 0x60 ;  /* 0x00000060ff027424 */ /* 0x000fe400078e00ff */
[----:B------:R1:W-:Y:S04]  /*1c80*/  UTCHMMA tmem[UR5], gdesc[UR30], tmem[UR8], tmem[UR12], idesc[UR13], UPT ;  /* 0x00ff0c1e050079ea */ /* 0x0003e8000b800008 */
[----:B------:R2:W-:Y:S01]  /*1c90*/  UTCHMMA tmem[UR9], gdesc[UR28], tmem[UR6], tmem[UR12], idesc[UR13], UPT ;  /* 0x00ff0c1c090079ea */ /* 0x0005e2000b800006 */
[----:B-1----:R-:W-:Y:S01]  /*1ca0*/  R2UR UR8, R2 ;  /* 0x00000000020872ca */ /* 0x002fe200000e0000 */
[----:B------:R-:W-:Y:S01]  /*1cb0*/  IMAD.MOV.U32 R2, RZ, RZ, 0x68 ;  /* 0x00000068ff027424 */ /* 0x000fe200078e00ff */
[----:B------:R-:W-:Y:S01]  /*1cc0*/  R2UR UR5, R0 ;  /* 0x00000000000572ca */ /* 0x000fe200000e0000 */
[----:B------:R-:W-:Y:S03]  /*1cd0*/  IMAD.U32 R0, RZ, RZ, UR14 ;  /* 0x0000000eff007e24 */ /* 0x000fe6000f8e00ff */
[----:B--2---:R-:W-:Y:S09]  /*1ce0*/  R2UR UR9, R2 ;  /* 0x00000000020972ca */ /* 0x004ff200000e0000 */
[----:B------:R1:W-:Y:S01]  /*1cf0*/  UTCHMMA tmem[UR7], gdesc[UR26], tmem[UR5], tmem[UR12], idesc[UR13], UPT ;  /* 0x00ff0c1a070079ea */ /* 0x0003e2000b800005 */
[----:B------:R1:W-:Y:S03]  /*1d00*/  UTCHMMA tmem[UR8], gdesc[UR24], tmem[UR6], tmem[UR12], idesc[UR13], UPT ;  /* 0x00ff0c18080079ea */ /* 0x0003e6000b800006 */
[----:B------:R1:W-:Y:S01]  /*1d10*/  UTCHMMA tmem[UR9], gdesc[UR22], tmem[UR5], tmem[UR12], idesc[UR13], UPT ;  /* 0x00ff0c16090079ea */ /* 0x0003e2000b800005 */
[----:B------:R-:W2:Y:S02]  /*1d20*/  SYNCS.PHASECHK.TRANS64.TRYWAIT P0, [UR15+0xe0], R0 ;  /* 0x0000e000ff0075a7 */ /* 0x000ea4000800110f */
[----:B-12---:R-:W-:Y:S05]  /*1d30*/  @!P0 BRA `(.L_x_17) ;  /* 0x0000009000e08947 */ /* 0x006fea0003800000 */
.L_x_82:
[----:B------:R-:W-:Y:S01]  /*1d40*/  UIADD3 UR20, UPT, UPT, UR4, 0x300, URZ ;  /* 0x0000030004147890 */ /* 0x000fe2000fffe0ff */
[----:B------:R-:W-:Y:S01]  /*1d50*/  R2UR UR8, R7 ;  /* 0x00000000070872ca */ /* 0x000fe200000e0000 */
[----:B------:R-:W-:Y:S01]  /*1d60*/  UIADD3 UR18, UPT, UPT, UR4, 0x380, URZ ;  /* 0x0000038004127890 */ /* 0x000fe2000fffe0ff */
[----:B------:R-:W-:Y:S01]  /*1d70*/  R2UR UR9, R6 ;  /* 0x00000000060972ca */ /* 0x000fe200000e0000 */
[----:B------:R-:W-:Y:S01]  /*1d80*/  UIADD3 UR4, UPT, UPT, UR10, 0x1, URZ ;  /* 0x000000010a047890 */ /* 0x000fe2000fffe0ff */
[----:B-1----:R-:W-:Y:S01]  /*1d90*/  IMAD.MOV.U32 R0, RZ, RZ, 0x100 ;  /* 0x00000100ff007424 */ /* 0x002fe200078e00ff */
[----:B------:R-:W-:Y:S01]  /*1da0*/  UMOV UR7, 0x8110010 ;  /* 0x0811001000077882 */ /* 0x000fe20000000000 */
[----:B------:R-:W-:Y:S01]  /*1db0*/  UMOV UR6, 0x0 ;  /* 0x0000000000067882 */ /* 0x000fe20000000000 */
[----:B------:R-:W-:Y:S01]  /*1dc0*/  UISETP.NE.AND UP1, UPT, UR4, 0xa, UPT ;  /* 0x0000000a0400788c */ /* 0x000fe2000bf25270 */
[----:B------:R-:W-:Y:S01]  /*1dd0*/  IMAD.MOV.U32 R2, RZ, RZ, 0x78 ;  /* 0x00000078ff027424 */ /* 0x000fe200078e00ff */
[----:B------:R-:W-:Y:S01]  /*1de0*/  UMOV UR21, 0x40004040 ;  /* 0x4000404000157882 */ /* 0x000fe20000000000 */
[----:B------:R-:W-:Y:S01]  /*1df0*/  UMOV UR12, 0x0 ;  /* 0x00000000000c7882 */ /* 0x000fe20000000000 */
[----:B------:R-:W-:Y:S02]  /*1e00*/  USEL UR5, URZ, 0x1, UP1 ;  /* 0x00000001ff057887 */ /* 0x000fe40008800000 */
[----:B------:R-:W-:Y:S02]  /*1e10*/  USEL UR32, UR4, URZ, UP1 ;  /* 0x000000ff04207287 */ /* 0x000fe40008800000 */
[----:B------:R1:W-:Y:S01]  /*1e20*/  UTCHMMA tmem[UR8], gdesc[UR20], tmem[UR9], tmem[UR6], idesc[UR7], UPT ;  /* 0x00ff0614080079ea */ /* 0x0003e2000b800009 */
[----:B------:R-:W-:Y:S02]  /*1e30*/  ULOP3.LUT UR36, UR11, UR5, URZ, 0x3c, !UPT ;  /* 0x000000050b247292 */ /* 0x000fe4000f8e3cff */
[----:B------:R-:W-:Y:S02]  /*1e40*/  ULEA UR33, UR32, UR51, 0x3 ;  /* 0x0000003320217291 */ /* 0x000fe4000f8e18ff */
[----:B------:R-:W-:Y:S01]  /*1e50*/  USHF.L.U32 UR4, UR36, 0x1f, URZ ;  /* 0x0000001f24047899 */ /* 0x000fe200080006ff */
[----:B------:R-:W-:Y:S01]  /*1e60*/  UMOV UR13, 0x8110010 ;  /* 0x08110010000d7882 */ /* 0x000fe20000000000 */
[----:B------:R-:W-:Y:S01]  /*1e70*/  UMOV UR19, 0x40004040 ;  /* 0x4000404000137882 */ /* 0x000fe20000000000 */
[----:B-1----:R-:W-:Y:S03]  /*1e80*/  R2UR UR7, R0 ;  /* 0x00000000000772ca */ /* 0x002fe600000e0000 */
[----:B------:R-:W-:Y:S01]  /*1e90*/  IMAD.U32 R0, RZ, RZ, UR4 ;  /* 0x00000004ff007e24 */ /* 0x000fe2000f8e00ff */
[----:B------:R-:W-:Y:S11]  /*1ea0*/  R2UR UR6, R2 ;  /* 0x00000000020672ca */ /* 0x000ff600000e0000 */
[----:B------:R-:W-:Y:S02]  /*1eb0*/  @!UPT UIADD3 URZ, UPT, UPT, URZ, URZ, URZ ;  /* 0x000000fffffff290 */ /* 0x000fe4000fffe0ff */
[----:B------:R1:W-:Y:S01]  /*1ec0*/  UTCHMMA tmem[UR6], gdesc[UR18], tmem[UR7], tmem[UR12], idesc[UR13], UPT ;  /* 0x00ff0c12060079ea */ /* 0x0003e2000b800007 */
[----:B------:R-:W2:Y:S02]  /*1ed0*/  SYNCS.PHASECHK.TRANS64.TRYWAIT P0, [UR33], R0 ;  /* 0x00000000ff0075a7 */ /* 0x000ea40008001121 */
[----:B-12---:R-:W-:Y:S05]  /*1ee0*/  @!P0 BRA `(.L_x_18) ;  /* 0x0000009000948947 */ /* 0x006fea0003800000 */
.L_x_84:
[----:B------:R-:W-:Y:S01]  /*1ef0*/  ULEA UR6, UR32, UR15, 0xe ;  /* 0x0000000f20067291 */ /* 0x000fe2000f8e70ff */
[----:B-1----:R-:W-:Y:S01]  /*1f00*/  MOV.SPILL R0, UR18 ;  /* 0x0000001200007c02 */ /* 0x002fe20009000f00 */
[----:B------:R-:W-:Y:S01]  /*1f10*/  UIADD3 UR4, UPT, UPT, UR44, -0x400, URZ ;  /* 0xfffffc002c047890 */ /* 0x000fe2000fffe0ff */
[----:B------:R-:W-:Y:S01]  /*1f20*/  IMAD.MOV.U32 R3, RZ, RZ, RZ ;  /* 0x000000ffff037224 */ /* 0x000fe200078e00ff */
[----:B------:R-:W-:Y:S01]  /*1f30*/  UIADD3 UR6, UPT, UPT, UR6, 0x10c00, URZ ;  /* 0x00010c0006067890 */ /* 0x000fe2000fffe0ff */
[----:B------:R-:W-:Y:S01]  /*1f40*/  MOV.SPILL R2, UR19 ;  /* 0x0000001300027c02 */ /* 0x000fe20009000f00 */
[----:B------:R-:W-:Y:S01]  /*1f50*/  UIADD3 UR8, UPT, UPT, UR42, -0x400, URZ ;  /* 0xfffffc002a087890 */ /* 0x000fe2000fffe0ff */
[----:B------:R-:W-:Y:S01]  /*1f60*/  IMAD.MOV.U32 R7, RZ, RZ, 0xc0 ;  /* 0x000000c0ff077424 */ /* 0x000fe200078e00ff */
[----:B------:R-:W-:Y:S01]  /*1f70*/  USHF.R.U32.HI UR6, URZ, 0x4, UR6 ;  /* 0x00000004ff067899 */ /* 0x000fe20008011606 */
[C---:B------:R-:W-:Y:S01]  /*1f80*/  R2UR UR12, R3.reuse ;  /* 0x00000000030c72ca */ /* 0x040fe200000e0000 */
[----:B------:R-:W-:Y:S01]  /*1f90*/  UMOV UR18, 0x0 ;  /* 0x0000000000127882 */ /* 0x000fe20000000000 */
[----:B------:R-:W-:Y:S01]  /*1fa0*/  UMOV UR46, 0x0 ;  /* 0x00000000002e7882 */ /* 0x000fe20000000000 */
[----:B------:R-:W-:Y:S01]  /*1fb0*/  ULOP3.LUT UR6, UR6, 0x3fc0, URZ, 0xc0, !UPT ;  /* 0x00003fc006067892 */ /* 0x000fe2000f8ec0ff */
[----:B------:R-:W-:Y:S01]  /*1fc0*/  IMAD.MOV.U32 R6, RZ, RZ, 0x140 ;  /* 0x00000140ff067424 */ /* 0x000fe200078e00ff */
[----:B------:R-:W-:Y:S01]  /*1fd0*/  UMOV UR47, 0x8200010 ;  /* 0x08200010002f7882 */ /* 0x000fe20000000000 */
[----:B------:R-:W-:Y:S01]  /*1fe0*/  UMOV UR5, UR45 ;  /* 0x0000002d00057c82 */ /* 0x000fe20008000000 */
[----:B------:R-:W-:Y:S02]  /*1ff0*/  ULOP3.LUT UR10, UR6, 0x10000, URZ, 0xfc, !UPT ;  /* 0x00010000060a7892 */ /* 0x000fe4000f8efcff */
[----:B------:R-:W-:Y:S02]  /*2000*/  UIADD3 UR6, UPT, UPT, UR40, -0x400, URZ ;  /* 0xfffffc0028067890 */ /* 0x000fe4000fffe0ff */
[----:B------:R-:W-:Y:S01]  /*2010*/  UIADD3 UR16, UPT, UPT, UR10, 0x2, URZ ;  /* 0x000000020a107890 */ /* 0x000fe2000fffe0ff */
[----:B------:R-:W-:Y:S01]  /*2020*/  UMOV UR11, 0x40004040 ;  /* 0x40004040000b7882 */ /* 0x000fe20000000000 */
[----:B------:R-:W-:Y:S01]  /*2030*/  UMOV UR19, 0x8200010 ;  /* 0x0820001000137882 */ /* 0x000fe20000000000 */
[----:B------:R-:W-:Y:S02]  /*2040*/  UMOV UR9, UR43 ;  /* 0x0000002b00097c82 */ /* 0x000fe40008000000 */
[----:B------:R1:W-:Y:S01]  /*2050*/  UTCHMMA gdesc[UR4], gdesc[UR10], tmem[UR12], tmem[UR46], idesc[UR47], !UPT ;  /* 0x00ff2e0a040075ea */ /* 0x0003e2000f80000c */
[----:B------:R-:W-:Y:S01]  /*2060*/  UMOV UR17, 0x40004040 ;  /* 0x4000404000117882 */ /* 0x000fe20000000000 */
[----:B------:R-:W-:Y:S01]  /*2070*/  UMOV UR7, UR41 ;  /* 0x0000002900077c82 */ /* 0x000fe20008000000 */
[----:B------:R-:W-:Y:S01]  /*2080*/  UMOV UR13, 0x40004040 ;  /* 0x40004040000d7882 */ /* 0x000fe20000000000 */
[C---:B-1----:R-:W-:Y:S01]  /*2090*/  R2UR UR46, R3.reuse ;  /* 0x00000000032e72ca */ /* 0x042fe200000e0000 */
[----:B------:R-:W-:Y:S01]  /*20a0*/  UIADD3 UR12, UPT, UPT, UR10, 0x4, URZ ;  /* 0x000000040a0c7890 */ /* 0x000fe2000fffe0ff */
[----:B------:R-:W-:Y:S01]  /*20b0*/  R2UR UR47, R3 ;  /* 0x00000000032f72ca */ /* 0x000fe200000e0000 */
[----:B------:R-:W-:Y:S01]  /*20c0*/  UIADD3 UR4, UPT, UPT, UR10, 0x6, URZ ;  /* 0x000000060a047890 */ /* 0x000fe2000fffe0ff */
[----:B------:R-:W-:Y:S09]  /*20d0*/  UMOV UR5, 0x40004040 ;  /* 0x4000404000057882 */ /* 0x000ff20000000000 */
[----:B------:R1:W-:Y:S02]  /*20e0*/  UTCHMMA gdesc[UR8], gdesc[UR16], tmem[UR46], tmem[UR18], idesc[UR19], UPT ;  /* 0x00ff1210080075ea */ /* 0x0003e4000b80002e */
[----:B------:R2:W-:Y:S01]  /*20f0*/  UTCHMMA gdesc[UR6], gdesc[UR12], tmem[UR47], tmem[UR18], idesc[UR19], UPT ;  /* 0x00ff120c060075ea */ /* 0x0005e2000b80002f */
[----:B-1----:R-:W-:Y:S01]  /*2100*/  UIADD3 UR8, UPT, UPT, UR38, -0x400, URZ ;  /* 0xfffffc0026087890 */ /* 0x002fe2000fffe0ff */
[----:B--2---:R-:W-:Y:S01]  /*2110*/  R2UR.FILL UR18, R0 ;  /* 0x00000000001272ca */ /* 0x004fe200004e0000 */
[----:B------:R-:W-:Y:S01]  /*2120*/  IMAD.MOV.U32 R0, RZ, RZ, RZ ;  /* 0x000000ffff007224 */ /* 0x000fe200078e00ff */
[----:B------:R-:W-:Y:S01]  /*2130*/  UMOV UR46, 0x0 ;  /* 0x00000000002e7882 */ /* 0x000fe20000000000 */
[----:B------:R-:W-:Y:S01]  /*2140*/  UMOV UR47, 0x8200010 ;  /* 0x08200010002f7882 */ /* 0x000fe20000000000 */
[----:B------:R-:W-:Y:S01]  /*2150*/  UMOV UR9, UR39 ;  /* 0x0000002700097c82 */ /* 0x000fe20008000000 */
[----:B------:R-:W-:Y:S02]  /*2160*/  R2UR.FILL UR19, R2 ;  /* 0x00000000021372ca */ /* 0x000fe400004e0000 */
[----:B------:R-:W-:Y:S01]  /*2170*/  R2UR UR49, R0 ;  /* 0x00000000003172ca */ /* 0x000fe200000e0000 */
[----:B------:R-:W-:Y:S11]  /*2180*/  IMAD.U32 R0, RZ, RZ, UR14 ;  /* 0x0000000eff007e24 */ /* 0x000ff6000f8e00ff */
[----:B------:R-:W-:Y:S01]  /*2190*/  @!UPT UIADD3 URZ, UPT, UPT, URZ, URZ, URZ ;  /* 0x000000fffffff290 */ /* 0x000fe2000fffe0ff */
[----:B------:R1:W-:Y:S01]  /*21a0*/  UTCHMMA gdesc[UR8], gdesc[UR4], tmem[UR49], tmem[UR46], idesc[UR47], UPT ;  /* 0x00ff2e04080075ea */ /* 0x0003e2000b800031 */
[----:B------:R1:W-:Y:S01]  /*21b0*/  UTCBAR [UR54], URZ ;  /* 0x000000ff360073e9 */ /* 0x0003e200080000ff */
[----:B------:R-:W2:Y:S02]  /*21c0*/  SYNCS.PHASECHK.TRANS64.TRYWAIT P0, [UR15+0xd8], R0 ;  /* 0x0000d800ff0075a7 */ /* 0x000ea4000800110f */
[----:B-12---:R-:W-:Y:S05]  /*21d0*/  @!P0 BRA `(.L_x_19) ;  /* 0x0000008c00f88947 */ /* 0x006fea0003800000 */
.L_x_86:
[----:B------:R-:W-:Y:S01]  /*21e0*/  R2UR UR46, R7 ;  /* 0x00000000072e72ca */ /* 0x000fe200000e0000 */
[----:B------:R-:W-:Y:S01]  /*21f0*/  UMOV UR7, 0x8110010 ;  /* 0x0811001000077882 */ /* 0x000fe20000000000 */
[----:B------:R-:W-:Y:S01]  /*2200*/  R2UR UR47, R6 ;  /* 0x00000000062f72ca */ /* 0x000fe200000e0000 */
[----:B------:R-:W-:Y:S01]  /*2210*/  UMOV UR6, 0x0 ;  /* 0x0000000000067882 */ /* 0x000fe20000000000 */
[----:B-1----:R-:W-:Y:S02]  /*2220*/  IMAD.MOV.U32 R0, RZ, RZ, 0x140 ;  /* 0x00000140ff007424 */ /* 0x002fe400078e00ff */
[----:B------:R-:W-:Y:S03]  /*2230*/  IMAD.MOV.U32 R2, RZ, RZ, 0xc8 ;  /* 0x000000c8ff027424 */ /* 0x000fe600078e00ff */
[----:B------:R-:W-:Y:S02]  /*2240*/  R2UR UR9, R0 ;  /* 0x00000000000972ca */ /* 0x000fe400000e0000 */
[----:B------:R-:W-:Y:S01]  /*2250*/  R2UR UR8, R2 ;  /* 0x00000000020872ca */ /* 0x000fe200000e0000 */
[----:B------:R-:W-:Y:S03]  /*2260*/  IMAD.MOV.U32 R2, RZ, RZ, 0xd0 ;  /* 0x000000d0ff027424 */ /* 0x000fe600078e00ff */
[----:B------:R1:W-:Y:S09]  /*2270*/  UTCHMMA tmem[UR46], gdesc[UR34], tmem[UR47], tmem[UR6], idesc[UR7], UP0 ;  /* 0x00ff06222e0079ea */ /* 0x0003f2000800002f */
[----:B------:R2:W-:Y:S01]  /*2280*/  UTCHMMA tmem[UR8], gdesc[UR30], tmem[UR9], tmem[UR76], idesc[UR77], UPT ;  /* 0x00ff4c1e080079ea */ /* 0x0005e2000b800009 */
[----:B-1----:R-:W-:Y:S02]  /*2290*/  R2UR UR7, R0 ;  /* 0x00000000000772ca */ /* 0x002fe400000e0000 */
[----:B------:R-:W-:Y:S01]  /*22a0*/  R2UR UR6, R2 ;  /* 0x00000000020672ca */ /* 0x000fe200000e0000 */
[----:B------:R-:W-:Y:S01]  /*22b0*/  IMAD.MOV.U32 R2, RZ, RZ, 0xd8 ;  /* 0x000000d8ff027424 */ /* 0x000fe200078e00ff */
[----:B------:R-:W-:Y:S01]  /*22c0*/  R2UR UR35, R0 ;  /* 0x00000000002372ca */ /* 0x000fe200000e0000 */
[----:B------:R-:W-:Y:S03]  /*22d0*/  IMAD.U32 R0, RZ, RZ, UR14 ;  /* 0x0000000eff007e24 */ /* 0x000fe6000f8e00ff */
[----:B------:R-:W-:Y:S01]  /*22e0*/  R2UR UR34, R2 ;  /* 0x00000000022272ca */ /* 0x000fe200000e0000 */
[----:B------:R-:W-:Y:S05]  /*22f0*/  IMAD.MOV.U32 R2, RZ, RZ, 0xe0 ;  /* 0x000000e0ff027424 */ /* 0x000fea00078e00ff */
[----:B--2---:R-:W-:Y:S01]  /*2300*/  R2UR UR8, R2 ;  /* 0x00000000020872ca */ /* 0x004fe200000e0000 */
[----:B------:R1:W-:Y:S01]  /*2310*/  UTCHMMA tmem[UR6], gdesc[UR28], tmem[UR7], tmem[UR74], idesc[UR75], UPT ;  /* 0x00ff4a1c060079ea */ /* 0x0003e2000b800007 */
[----:B------:R-:W-:Y:S05]  /*2320*/  IMAD.MOV.U32 R2, RZ, RZ, 0xe8 ;  /* 0x000000e8ff027424 */ /* 0x000fea00078e00ff */
[----:B------:R2:W-:Y:S06]  /*2330*/  UTCHMMA tmem[UR34], gdesc[UR26], tmem[UR35], tmem[UR72], idesc[UR73], UPT ;  /* 0x00ff481a220079ea */ /* 0x0005ec000b800023 */
[----:B------:R2:W-:Y:S01]  /*2340*/  UTCHMMA tmem[UR8], gdesc[UR24], tmem[UR9], tmem[UR70], idesc[UR71], UPT ;  /* 0x00ff4618080079ea */ /* 0x0005e2000b800009 */
[----:B-1----:R-:W-:Y:S11]  /*2350*/  R2UR UR6, R2 ;  /* 0x00000000020672ca */ /* 0x002ff600000e0000 */
[----:B------:R-:W-:Y:S02]  /*2360*/  @!UPT UIADD3 URZ, UPT, UPT, URZ, URZ, URZ ;  /* 0x000000fffffff290 */ /* 0x000fe4000fffe0ff */
[----:B------:R2:W-:Y:S01]  /*2370*/  UTCHMMA tmem[UR6], gdesc[UR22], tmem[UR7], tmem[UR68], idesc[UR69], UPT ;  /* 0x00ff4416060079ea */ /* 0x0005e2000b800007 */
[----:B------:R-:W1:Y:S02]  /*2380*/  SYNCS.PHASECHK.TRANS64.TRYWAIT P0, [UR15+0xe8], R0 ;  /* 0x0000e800ff0075a7 */ /* 0x000e64000800110f */
[----:B-12---:R-:W-:Y:S05]  /*2390*/  @!P0 BRA `(.L_x_20) ;  /* 0x0000008c00a88947 */ /* 0x006fea0003800000 */
.L_x_88:
[----:B------:R-:W-:Y:S01]  /*23a0*/  UIADD3 UR6, UPT, UPT, UR37, 0x50, URZ ;  /* 0x0000005025067890 */ /* 0x000fe2000fffe0ff */
[----:B------:R-:W-:Y:S01]  /*23b0*/  R2UR UR24, R14 ;  /* 0x000000000e1872ca */ /* 0x000fe200000e0000 */
[----:B------:R-:W-:Y:S01]  /*23c0*/  UIADD3 UR48, UPT, UPT, UR48, 0x1, URZ ;  /* 0x0000000130307890 */ /* 0x000fe2000fffe0ff */
[----:B------:R-:W-:Y:S01]  /*23d0*/  R2UR UR9, R15 ;  /* 0x000000000f0972ca */ /* 0x000fe200000e0000 */
[----:B------:R-:W-:Y:S01]  /*23e0*/  ULOP3.LUT UR50, UR50, 0x1, URZ, 0x3c, !UPT ;  /* 0x0000000132327892 */ /* 0x000fe2000f8e3cff */
[----:B------:R-:W-:Y:S02]  /*23f0*/  R2UR UR23, R12 ;  /* 0x000000000c1772ca */ /* 0x000fe400000e0000 */
[----:B------:R-:W-:Y:S02]  /*2400*/  R2UR UR7, R13 ;  /* 0x000000000d0772ca */ /* 0x000fe400000e0000 */
[----:B------:R-:W-:Y:S02]  /*2410*/  R2UR UR8, R11 ;  /* 0x000000000b0872ca */ /* 0x000fe400000e0000 */
[----:B------:R-:W-:Y:S02]  /*2420*/  R2UR UR22, R10 ;  /* 0x000000000a1672ca */ /* 0x000fe400000e0000 */
[----:B------:R-:W-:Y:S03]  /*2430*/  R2UR UR14, R9 ;  /* 0x00000000090e72ca */ /* 0x000fe600000e0000 */
[----:B------:R2:W-:Y:S04]  /*2440*/  UTCHMMA tmem[UR9], gdesc[UR20], tmem[UR24], tmem[UR66], idesc[UR67], UPT ;  /* 0x00ff4214090079ea */ /* 0x0005e8000b800018 */
[----:B------:R3:W-:Y:S01]  /*2450*/  UTCHMMA tmem[UR7], gdesc[UR18], tmem[UR23], tmem[UR64], idesc[UR65], UPT ;  /* 0x00ff4012070079ea */ /* 0x0007e2000b800017 */
[----:B------:R4:W-:Y:S01]  /*2460*/  UTCBAR [UR6], URZ ;  /* 0x000000ff060073e9 */ /* 0x0009e200080000ff */
[----:B------:R5:W-:Y:S02]  /*2470*/  UTCHMMA gdesc[UR44], gdesc[UR10], tmem[UR8], tmem[UR62], idesc[UR63], !UPT ;  /* 0x00ff3e0a2c0075ea */ /* 0x000be4000f800008 */
[----:B------:R-:W-:Y:S02]  /*2480*/  UTCHMMA gdesc[UR42], gdesc[UR16], tmem[UR22], tmem[UR60], idesc[UR61], UPT ;  /* 0x00ff3c102a0075ea */ /* 0x000fe4000b800016 */
[----:B------:R-:W-:Y:S01]  /*2490*/  UTCHMMA gdesc[UR40], gdesc[UR12], tmem[UR14], tmem[UR58], idesc[UR59], UPT ;  /* 0x00ff3a0c280075ea */ /* 0x000fe2000b80000e */
[----:B--2---:R-:W-:Y:S01]  /*24a0*/  R2UR UR9, R8 ;  /* 0x00000000080972ca */ /* 0x004fe200000e0000 */
[----:B---3--:R-:W-:Y:S02]  /*24b0*/  UIADD3 UR7, UPT, UPT, UR33, 0x50, URZ ;  /* 0x0000005021077890 */ /* 0x008fe4000fffe0ff */
[----:B----4-:R-:W-:Y:S04]  /*24c0*/  UIADD3 UR6, UPT, UPT, UR32, 0x1, URZ ;  /* 0x0000000120067890 */ /* 0x010fe8000fffe0ff */
[----:B------:R-:W-:Y:S06]  /*24d0*/  UISETP.NE.AND UP0, UPT, UR6, 0xa, UPT ;  /* 0x0000000a0600788c */ /* 0x000fec000bf05270 */
[----:B------:R2:W-:Y:S01]  /*24e0*/  UTCHMMA gdesc[UR38], gdesc[UR4], tmem[UR9], tmem[UR56], idesc[UR57], UPT ;  /* 0x00ff3804260075ea */ /* 0x0005e2000b800009 */
[----:B-----5:R-:W-:Y:S01]  /*24f0*/  USEL UR8, URZ, 0x1, UP0 ;  /* 0x00000001ff087887 */ /* 0x020fe20008000000 */
[----:B------:R3:W-:Y:S01]  /*2500*/  UTCBAR [UR53], URZ ;  /* 0x000000ff350073e9 */ /* 0x0007e200080000ff */
[----:B------:R-:W-:Y:S01]  /*2510*/  USEL UR10, UR6, URZ, UP0 ;  /* 0x000000ff060a7287 */ /* 0x000fe20008000000 */
[----:B------:R3:W-:Y:S01]  /*2520*/  UTCBAR [UR7], URZ ;  /* 0x000000ff070073e9 */ /* 0x0007e200080000ff */
[----:B------:R-:W-:Y:S02]  /*2530*/  UISETP.NE.AND UP0, UPT, UR48, UR52, UPT ;  /* 0x000000343000728c */ /* 0x000fe4000bf05270 */
[----:B------:R-:W-:Y:S01]  /*2540*/  ULOP3.LUT UR11, UR36, UR8, URZ, 0x3c, !UPT ;  /* 0x00000008240b7292 */ /* 0x000fe2000f8e3cff */
[----:B--2---:R-:W-:Y:S06]  /*2550*/  UMOV UR4, 0x1 ;  /* 0x0000000100047882 */ /* 0x004fec0000000000 */
[----:B------:R-:W-:Y:S05]  /*2560*/  BRA.U UP0, `(.L_x_21) ;  /* 0xfffffff500087547 */ /* 0x000fea000b83ffff */
.L_x_14:
[----:B--2---:R-:W-:Y:S02]  /*2570*/  UIADD3 UR6, UPT, UPT, UR15, 0x10, URZ ;  /* 0x000000100f067890 */ /* 0x004fe4000fffe0ff */
[----:B------:R-:W-:Y:S02]  /*2580*/  UISETP.NE.U32.AND UP0, UPT, UR4, URZ, UPT ;  /* 0x000000ff0400728c */ /* 0x000fe4000bf05070 */
[----:B------:R-:W-:Y:S02]  /*2590*/  UIADD3 UR5, UPT, UPT, UR15, 0x18, URZ ;  /* 0x000000180f057890 */ /* 0x000fe4000fffe0ff */
[----:B------:R-:W-:Y:S02]  /*25a0*/  USHF.L.U32 UR4, UR11, 0x1f, URZ ;  /* 0x0000001f0b047899 */ /* 0x000fe400080006ff */
[----:B------:R-:W-:Y:S01]  /*25b0*/  ULEA UR14, UR10, UR15, 0x3 ;  /* 0x0000000f0a0e7291 */ /* 0x000fe2000f8e18ff */
[----:B------:R2:W-:Y:S03]  /*25c0*/  UTCBAR [UR6], URZ ;  /* 0x000000ff060073e9 */ /* 0x0005e600080000ff */
[----:B-1----:R-:W-:Y:S01]  /*25d0*/  MOV R0, UR4 ;  /* 0x0000000400007c02 */ /* 0x002fe20008000f00 */
[----:B------:R2:W-:Y:S04]  /*25e0*/  UTCBAR [UR5], URZ ;  /* 0x000000ff050073e9 */ /* 0x0005e800080000ff */
[----:B------:R-:W1:Y:S02]  /*25f0*/  SYNCS.PHASECHK.TRANS64.TRYWAIT P0, [UR14+0x20], R0 ;  /* 0x00002000ff0075a7 */ /* 0x000e64000800110e */
[----:B-12---:R-:W-:Y:S05]  /*2600*/  @!P0 BRA `(.L_x_22) ;  /* 0x0000008c002c8947 */ /* 0x006fea0003800000 */
.L_x_90:
[----:B------:R-:W-:Y:S01]  /*2610*/  USHF.L.U32 UR4, UR50, 0x1f, URZ ;  /* 0x0000001f32047899 */ /* 0x000fe200080006ff */
[----:B------:R-:W-:Y:S01]  /*2620*/  HFMA2 R7, -RZ, RZ, 0, 3.814697265625e-06 ;  /* 0x00000040ff077431 */ /* 0x000fe200000001ff */
[----:B------:R-:W-:Y:S01]  /*2630*/  ULEA UR5, UR10, UR15, 0xe ;  /* 0x0000000f0a057291 */ /* 0x000fe2000f8e70ff */
[----:B------:R-:W-:-:S03]  /*2640*/  MOV R6, 0x100 ;  /* 0x0000010000067802 */ /* 0x000fc60000000f00 */
[----:B-1----:R-:W-:Y:S01]  /*2650*/  MOV R0, UR4 ;  /* 0x0000000400007c02 */ /* 0x002fe20008000f00 */
[----:B------:R-:W-:-:S03]  /*2660*/  UIADD3 UR5, UPT, UPT, UR5, 0x10c00, URZ ;  /* 0x00010c0005057890 */ /* 0x000fc6000fffe0ff */
[----:B------:R-:W1:Y:S01]  /*2670*/  SYNCS.PHASECHK.TRANS64.TRYWAIT P0, [UR15+0xd0], R0 ;  /* 0x0000d000ff0075a7 */ /* 0x000e62000800110f */
[----:B------:R-:W-:-:S04]  /*2680*/  USHF.R.U32.HI UR5, URZ, 0x4, UR5 ;  /* 0x00000004ff057899 */ /* 0x000fc80008011605 */
[----:B------:R-:W-:Y:S01]  /*2690*/  ULOP3.LUT UR5, UR5, 0x3fc0, URZ, 0xc0, !UPT ;  /* 0x00003fc005057892 */ /* 0x000fe2000f8ec0ff */
[----:B-1----:R-:W-:Y:S11]  /*26a0*/  @!P0 BRA `(.L_x_23) ;  /* 0x0000008c00248947 */ /* 0x002ff60003800000 */
.L_x_92:
[----:B------:R-:W-:Y:S01]  /*26b0*/  R2UR UR8, R7 ;  /* 0x00000000070872ca */ /* 0x000fe200000e0000 */
[----:B------:R-:W-:Y:S01]  /*26c0*/  IMAD.MOV.U32 R2, RZ, RZ, 0x48 ;  /* 0x00000048ff027424 */ /* 0x000fe200078e00ff */
[----:B------:R-:W-:Y:S01]  /*26d0*/  R2UR UR12, R6 ;  /* 0x00000000060c72ca */ /* 0x000fe200000e0000 */
[----:B-1----:R-:W-:Y:S01]  /*26e0*/  IMAD.MOV.U32 R0, RZ, RZ, 0x100 ;  /* 0x00000100ff007424 */ /* 0x002fe200078e00ff */
[----:B------:R-:W-:Y:S01]  /*26f0*/  UMOV UR6, 0x0 ;  /* 0x0000000000067882 */ /* 0x000fe20000000000 */
[----:B---3--:R-:W-:Y:S01]  /*2700*/  UMOV UR7, 0x8110010 ;  /* 0x0811001000077882 */ /* 0x008fe20000000000 */
[----:B------:R-:W-:Y:S01]  /*2710*/  UMOV UR24, UR5 ;  /* 0x0000000500187c82 */ /* 0x000fe20008000000 */
[----:B------:R-:W-:Y:S01]  /*2720*/  UMOV UR25, 0x40004040 ;  /* 0x4000404000197882 */ /* 0x000fe20000000000 */
[----:B------:R-:W-:Y:S01]  /*2730*/  UIADD3 UR22, UPT, UPT, UR5, 0x80, URZ ;  /* 0x0000008005167890 */ /* 0x000fe2000fffe0ff */
[----:B------:R-:W-:Y:S01]  /*2740*/  IMAD.MOV.U32 R7, RZ, RZ, 0x70 ;  /* 0x00000070ff077424 */ /* 0x000fe200078e00ff */
[----:B------:R-:W-:Y:S01]  /*2750*/  UMOV UR26, 0x0 ;  /* 0x00000000001a7882 */ /* 0x000fe20000000000 */
[----:B------:R-:W-:Y:S01]  /*2760*/  UMOV UR27, 0x8110010 ;  /* 0x08110010001b7882 */ /* 0x000fe20000000000 */
[----:B------:R-:W-:Y:S01]  /*2770*/  UMOV UR23, 0x40004040 ;  /* 0x4000404000177882 */ /* 0x000fe20000000000 */
[----:B------:R-:W-:Y:S01]  /*2780*/  UIADD3 UR20, UPT, UPT, UR5, 0x100, URZ ;  /* 0x0000010005147890 */ /* 0x000fe2000fffe0ff */
[----:B------:R-:W-:Y:S01]  /*2790*/  IMAD.MOV.U32 R6, RZ, RZ, 0x100 ;  /* 0x00000100ff067424 */ /* 0x000fe200078e00ff */
[----:B------:R1:W-:Y:S01]  /*27a0*/  UTCHMMA tmem[UR8], gdesc[UR24], tmem[UR12], tmem[UR6], idesc[UR7], UP0 ;  /* 0x00ff0618080079ea */ /* 0x0003e2000800000c */
[----:B------:R-:W-:Y:S01]  /*27b0*/  UIADD3 UR18, UPT, UPT, UR5, 0x180, URZ ;  /* 0x0000018005127890 */ /* 0x000fe2000fffe0ff */
[----:B------:R-:W-:Y:S01]  /*27c0*/  UMOV UR21, 0x40004040 ;  /* 0x4000404000157882 */ /* 0x000fe20000000000 */
[----:B------:R-:W-:Y:S01]  /*27d0*/  UMOV UR19, 0x40004040 ;  /* 0x4000404000137882 */ /* 0x000fe20000000000 */
[----:B------:R-:W-:Y:S01]  /*27e0*/  UIADD3 UR16, UPT, UPT, UR5, 0x200, URZ ;  /* 0x0000020005107890 */ /* 0x000fe2000fffe0ff */
[----:B------:R-:W-:Y:S01]  /*27f0*/  UMOV UR17, 0x40004040 ;  /* 0x4000404000117882 */ /* 0x000fe20000000000 */
[----:B------:R-:W-:Y:S01]  /*2800*/  UMOV UR13, 0x40004040 ;  /* 0x40004040000d7882 */ /* 0x000fe20000000000 */
[----:B-1----:R-:W-:Y:S01]  /*2810*/  R2UR UR6, R2 ;  /* 0x00000000020672ca */ /* 0x002fe200000e0000 */
[----:B------:R-:W-:Y:S01]  /*2820*/  IMAD.MOV.U32 R2, RZ, RZ, 0x50 ;  /* 0x00000050ff027424 */ /* 0x000fe200078e00ff */
[----:B------:R-:W-:-:S02]  /*2830*/  R2UR UR7, R0 ;  /* 0x00000000000772ca */ /* 0x000fc400000e0000 */
[----:B------:R-:W-:Y:S02]  /*2840*/  R2UR UR8, R0 ;  /* 0x00000000000872ca */ /* 0x000fe400000e0000 */
[----:B------:R-:W-:Y:S01]  /*2850*/  R2UR UR9, R2 ;  /* 0x00000000020972ca */ /* 0x000fe200000e0000 */
[----:B------:R-:W-:-:S05]  /*2860*/  IMAD.MOV.U32 R2, RZ, RZ, 0x58 ;  /* 0x00000058ff027424 */ /* 0x000fca00078e00ff */
[----:B------:R-:W-:Y:S01]  /*2870*/  R2UR UR12, R2 ;  /* 0x00000000020c72ca */ /* 0x000fe200000e0000 */
[----:B------:R-:W-:Y:S02]  /*2880*/  IMAD.MOV.U32 R2, RZ, RZ, 0x60 ;  /* 0x00000060ff027424 */ /* 0x000fe400078e00ff */
[----:B------:R1:W-:Y:S04]  /*2890*/  UTCHMMA tmem[UR6], gdesc[UR22], tmem[UR7], tmem[UR26], idesc[UR27], UPT ;  /* 0x00ff1a16060079ea */ /* 0x0003e8000b800007 */
[----:B------:R2:W-:Y:S01]  /*28a0*/  UTCHMMA tmem[UR9], gdesc[UR20], tmem[UR8], tmem[UR26], idesc[UR27], UPT ;  /* 0x00ff1a14090079ea */ /* 0x0005e2000b800008 */
[----:B-1----:R-:W-:Y:S01]  /*28b0*/  R2UR UR6, R0 ;  /* 0x00000000000672ca */ /* 0x002fe200000e0000 */
[----:B------:R-:W-:Y:S01]  /*28c0*/  IMAD.U32 R0, RZ, RZ, UR4 ;  /* 0x00000004ff007e24 */ /* 0x000fe2000f8e00ff */
[----:B------:R-:W-:Y:S01]  /*28d0*/  R2UR UR7, R2 ;  /* 0x00000000020772ca */ /* 0x000fe200000e0000 */
[----:B------:R-:W-:-:S05]  /*28e0*/  IMAD.MOV.U32 R2, RZ, RZ, 0x68 ;  /* 0x00000068ff027424 */ /* 0x000fca00078e00ff */
[----:B--2---:R-:W-:-:S05]  /*28f0*/  R2UR UR9, R2 ;  /* 0x00000000020972ca */ /* 0x004fca00000e0000 */
[----:B------:R1:W-:Y:S02]  /*2900*/  UTCHMMA tmem[UR12], gdesc[UR18], tmem[UR6], tmem[UR26], idesc[UR27], UPT ;  /* 0x00ff1a120c0079ea */ /* 0x0003e4000b800006 */
[----:B------:R2:W-:Y:S01]  /*2910*/  UTCHMMA tmem[UR7], gdesc[UR16], tmem[UR8], tmem[UR26], idesc[UR27], UPT ;  /* 0x00ff1a10070079ea */ /* 0x0005e2000b800008 */
[----:B-1----:R-:W-:-:S09]  /*2920*/  UIADD3 UR12, UPT, UPT, UR5, 0x280, URZ ;  /* 0x00000280050c7890 */ /* 0x002fd2000fffe0ff */
[----:B------:R2:W-:Y:S01]  /*2930*/  UTCHMMA tmem[UR9], gdesc[UR12], tmem[UR6], tmem[UR26], idesc[UR27], UPT ;  /* 0x00ff1a0c090079ea */ /* 0x0005e2000b800006 */
[----:B------:R-:W1:Y:S02]  /*2940*/  SYNCS.PHASECHK.TRANS64.TRYWAIT P0, [UR15+0xe0], R0 ;  /* 0x0000e000ff0075a7 */ /* 0x000e64000800110f */
[----:B-12---:R-:W-:Y:S05]  /*2950*/  @!P0 BRA `(.L_x_24) ;  /* 0x0000008800988947 */ /* 0x006fea0003800000 */
.L_x_94:
[----:B------:R-:W-:Y:S01]  /*2960*/  IMAD.MOV.U32 R2, RZ, RZ, 0x78 ;  /* 0x00000078ff027424 */ /* 0x000fe200078e00ff */
[----:B------:R-:W-:Y:S01]  /*2970*/  R2UR UR27, R7 ;  /* 0x00000000071b72ca */ /* 0x000fe200000e0000 */
[----:B-1----:R-:W-:Y:S01]  /*2980*/  IMAD.MOV.U32 R0, RZ, RZ, 0x100 ;  /* 0x00000100ff007424 */ /* 0x002fe200078e00ff */
[----:B------:R-:W-:Y:S01]  /*2990*/  R2UR UR28, R6 ;  /* 0x00000000061c72ca */ /* 0x000fe200000e0000 */
[----:B------:R-:W-:Y:S01]  /*29a0*/  UIADD3 UR8, UPT, UPT, UR5, 0x300, URZ ;  /* 0x0000030005087890 */ /* 0x000fe2000fffe0ff */
[----:B------:R-:W-:Y:S01]  /*29b0*/  HFMA2 R6, -RZ, RZ, 0, 1.9073486328125e-05 ;  /* 0x00000140ff067431 */ /* 0x000fe200000001ff */
[----:B------:R-:W-:Y:S01]  /*29c0*/  UIADD3 UR6, UPT, UPT, UR5, 0x380, URZ ;  /* 0x0000038005067890 */ /* 0x000fe2000fffe0ff */
[----:B------:R-:W-:Y:S01]  /*29d0*/  R2UR UR5, R2 ;  /* 0x00000000020572ca */ /* 0x000fe200000e0000 */
[----:B------:R-:W-:Y:S01]  /*29e0*/  UIADD3 UR29, UPT, UPT, UR15, 0x100, URZ ;  /* 0x000001000f1d7890 */ /* 0x000fe2000fffe0ff */
[----:B------:R-:W-:Y:S01]  /*29f0*/  R2UR UR26, R0 ;  /* 0x00000000001a72ca */ /* 0x000fe200000e0000 */
[----:B------:R-:W-:Y:S01]  /*2a00*/  UMOV UR30, 0x0 ;  /* 0x00000000001e7882 */ /* 0x000fe20000000000 */
[----:B------:R-:W-:Y:S01]  /*2a10*/  UMOV UR31, 0x8110010 ;  /* 0x08110010001f7882 */ /* 0x000fe20000000000 */
[----:B------:R-:W-:Y:S01]  /*2a20*/  UMOV UR9, 0x40004040 ;  /* 0x4000404000097882 */ /* 0x000fe20000000000 */
[----:B------:R-:W-:Y:S01]  /*2a30*/  UMOV UR7, 0x40004040 ;  /* 0x4000404000077882 */ /* 0x000fe20000000000 */
[----:B------:R-:W-:Y:S01]  /*2a40*/  MOV R0, UR4 ;  /* 0x0000000400007c02 */ /* 0x000fe20008000f00 */
[----:B------:R-:W-:Y:S01]  /*2a50*/  IMAD.MOV.U32 R7, RZ, RZ, 0xc0 ;  /* 0x000000c0ff077424 */ /* 0x000fe200078e00ff */
[----:B------:R1:W-:Y:S06]  /*2a60*/  UTCHMMA tmem[UR27], gdesc[UR8], tmem[UR28], tmem[UR30], idesc[UR31], UPT ;  /* 0x00ff1e081b0079ea */ /* 0x0003ec000b80001c */
[----:B------:R1:W-:Y:S01]  /*2a70*/  UTCHMMA tmem[UR5], gdesc[UR6], tmem[UR26], tmem[UR30], idesc[UR31], UPT ;  /* 0x00ff1e06050079ea */ /* 0x0003e2000b80001a */
[----:B------:R1:W-:Y:S01]  /*2a80*/  UTCBAR [UR29], URZ ;  /* 0x000000ff1d0073e9 */ /* 0x0003e200080000ff */
[----:B------:R-:W2:Y:S02]  /*2a90*/  SYNCS.PHASECHK.TRANS64.TRYWAIT P0, [UR15+0xd8], R0 ;  /* 0x0000d800ff0075a7 */ /* 0x000ea4000800110f */
[----:B-12---:R-:W-:Y:S05]  /*2aa0*/  @!P0 BRA `(.L_x_25) ;  /* 0x0000008800648947 */ /* 0x006fea0003800000 */
.L_x_96:
[----:B------:R-:W-:Y:S01]  /*2ab0*/  R2UR UR29, R7 ;  /* 0x00000000071d72ca */ /* 0x000fe200000e0000 */
[----:B------:R-:W-:Y:S01]  /*2ac0*/  IMAD.MOV.U32 R2, RZ, RZ, 0xc8 ;  /* 0x000000c8ff027424 */ /* 0x000fe200078e00ff */
[----:B------:R-:W-:Y:S01]  /*2ad0*/  R2UR UR30, R6 ;  /* 0x00000000061e72ca */ /* 0x000fe200000e0000 */
[----:B------:R-:W-:Y:S01]  /*2ae0*/  UMOV UR26, 0x0 ;  /* 0x00000000001a7882 */ /* 0x000fe20000000000 */
[----:B------:R-:W-:Y:S01]  /*2af0*/  UMOV UR27, 0x8110010 ;  /* 0x08110010001b7882 */ /* 0x000fe20000000000 */
[----:B-1----:R-:W-:Y:S01]  /*2b00*/  IMAD.MOV.U32 R0, RZ, RZ, 0x140 ;  /* 0x00000140ff007424 */ /* 0x002fe200078e00ff */
[----:B------:R-:W-:Y:S01]  /*2b10*/  UMOV UR32, 0x0 ;  /* 0x0000000000207882 */ /* 0x000fe20000000000 */
[----:B------:R-:W-:-:S03]  /*2b20*/  UMOV UR33, 0x8110010 ;  /* 0x0811001000217882 */ /* 0x000fc60000000000 */
[----:B------:R-:W-:-:S05]  /*2b30*/  R2UR UR28, R0 ;  /* 0x00000000001c72ca */ /* 0x000fca00000e0000 */
[----:B------:R1:W-:Y:S02]  /*2b40*/  UTCHMMA tmem[UR29], gdesc[UR24], tmem[UR30], tmem[UR26], idesc[UR27], UP0 ;  /* 0x00ff1a181d0079ea */ /* 0x0003e4000800001e */
[----:B-1----:R-:W-:Y:S01]  /*2b50*/  R2UR UR27, R2 ;  /* 0x00000000021b72ca */ /* 0x002fe200000e0000 */
[----:B------:R-:W-:Y:S01]  /*2b60*/  IMAD.MOV.U32 R2, RZ, RZ, 0xd0 ;  /* 0x000000d0ff027424 */ /* 0x000fe200078e00ff */
[C---:B------:R-:W-:Y:S02]  /*2b70*/  R2UR UR26, R0.reuse ;  /* 0x00000000001a72ca */ /* 0x040fe400000e0000 */
[----:B------:R-:W-:Y:S02]  /*2b80*/  R2UR UR25, R0 ;  /* 0x00000000001972ca */ /* 0x000fe400000e0000 */
[----:B------:R-:W-:Y:S01]  /*2b90*/  R2UR UR5, R2 ;  /* 0x00000000020572ca */ /* 0x000fe200000e0000 */
[----:B------:R-:W-:-:S05]  /*2ba0*/  IMAD.MOV.U32 R2, RZ, RZ, 0xd8 ;  /* 0x000000d8ff027424 */ /* 0x000fca00078e00ff */
[----:B------:R-:W-:Y:S01]  /*2bb0*/  R2UR UR24, R2 ;  /* 0x00000000021872ca */ /* 0x000fe200000e0000 */
[----:B------:R-:W-:Y:S01]  /*2bc0*/  IMAD.MOV.U32 R2, RZ, RZ, 0xe0 ;  /* 0x000000e0ff027424 */ /* 0x000fe200078e00ff */
[----:B------:R1:W-:Y:S05]  /*2bd0*/  UTCHMMA tmem[UR27], gdesc[UR22], tmem[UR28], tmem[UR32], idesc[UR33], UPT ;  /* 0x00ff20161b0079ea */ /* 0x0003ea000b80001c */
[----:B------:R2:W-:Y:S06]  /*2be0*/  UTCHMMA tmem[UR5], gdesc[UR20], tmem[UR26], tmem[UR32], idesc[UR33], UPT ;  /* 0x00ff2014050079ea */ /* 0x0005ec000b80001a */
[----:B------:R3:W-:Y:S01]  /*2bf0*/  UTCHMMA tmem[UR24], gdesc[UR18], tmem[UR25], tmem[UR32], idesc[UR33], UPT ;  /* 0x00ff2012180079ea */ /* 0x0007e2000b800019 */
[----:B-1----:R-:W-:Y:S01]  /*2c00*/  R2UR UR22, R2 ;  /* 0x00000000021672ca */ /* 0x002fe200000e0000 */
[----:B------:R-:W-:Y:S01]  /*2c10*/  IMAD.MOV.U32 R2, RZ, RZ, 0xe8 ;  /* 0x000000e8ff027424 */ /* 0x000fe200078e00ff */
[----:B------:R-:W-:-:S02]  /*2c20*/  R2UR UR23, R0 ;  /* 0x00000000001772ca */ /* 0x000fc400000e0000 */
[----:B--2---:R-:W-:Y:S01]  /*2c30*/  R2UR UR20, R0 ;  /* 0x00000000001472ca */ /* 0x004fe200000e0000 */
[----:B------:R-:W-:Y:S01]  /*2c40*/  IMAD.U32 R0, RZ, RZ, UR4 ;  /* 0x00000004ff007e24 */ /* 0x000fe2000f8e00ff */
[----:B------:R-:W-:-:S09]  /*2c50*/  R2UR UR5, R2 ;  /* 0x00000000020572ca */ /* 0x000fd200000e0000 */
[----:B------:R3:W-:Y:S04]  /*2c60*/  UTCHMMA tmem[UR22], gdesc[UR16], tmem[UR23], tmem[UR32], idesc[UR33], UPT ;  /* 0x00ff2010160079ea */ /* 0x0007e8000b800017 */
[----:B------:R3:W-:Y:S01]  /*2c70*/  UTCHMMA tmem[UR5], gdesc[UR12], tmem[UR20], tmem[UR32], idesc[UR33], UPT ;  /* 0x00ff200c050079ea */ /* 0x0007e2000b800014 */
[----:B------:R-:W1:Y:S02]  /*2c80*/  SYNCS.PHASECHK.TRANS64.TRYWAIT P0, [UR15+0xe8], R0 ;  /* 0x0000e800ff0075a7 */ /* 0x000e64000800110f */
[----:B-1-3--:R-:W-:Y:S05]  /*2c90*/  @!P0 BRA `(.L_x_26) ;  /* 0x0000008800088947 */ /* 0x00afea0003800000 */
.L_x_98:
[----:B------:R-:W-:Y:S01]  /*2ca0*/  R2UR UR5, R5 ;  /* 0x00000000050572ca */ /* 0x000fe200000e0000 */
[----:B------:R-:W-:Y:S01]  /*2cb0*/  IMAD.MOV.U32 R2, RZ, RZ, 0xf0 ;  /* 0x000000f0ff027424 */ /* 0x000fe200078e00ff */
[----:B------:R-:W-:Y:S01]  /*2cc0*/  R2UR UR18, R4 ;  /* 0x00000000041272ca */ /* 0x000fe200000e0000 */
[----:B-1----:R-:W-:Y:S01]  /*2cd0*/  IMAD.MOV.U32 R0, RZ, RZ, 0x140 ;  /* 0x00000140ff007424 */ /* 0x002fe200078e00ff */
[----:B------:R-:W-:Y:S01]  /*2ce0*/  UMOV UR12, 0x0 ;  /* 0x00000000000c7882 */ /* 0x000fe20000000000 */
[----:B------:R-:W-:Y:S01]  /*2cf0*/  UMOV UR13, 0x8110010 ;  /* 0x08110010000d7882 */ /* 0x000fe20000000000 */
[----:B------:R-:W-:Y:S01]  /*2d00*/  R2UR UR4, R2 ;  /* 0x00000000020472ca */ /* 0x000fe200000e0000 */
[----:B------:R-:W-:Y:S01]  /*2d10*/  IMAD.MOV.U32 R2, RZ, RZ, 0xf8 ;  /* 0x000000f8ff027424 */ /* 0x000fe200078e00ff */
[----:B------:R-:W-:Y:S01]  /*2d20*/  R2UR UR16, R0 ;  /* 0x00000000001072ca */ /* 0x000fe200000e0000 */
[----:B------:R-:W-:Y:S01]  /*2d30*/  UIADD3 UR17, UPT, UPT, UR15, 0x108, URZ ;  /* 0x000001080f117890 */ /* 0x000fe2000fffe0ff */
[----:B------:R-:W-:Y:S01]  /*2d40*/  UMOV UR20, 0x0 ;  /* 0x0000000000147882 */ /* 0x000fe20000000000 */
[----:B------:R-:W-:Y:S01]  /*2d50*/  UMOV UR21, 0x8110010 ;  /* 0x0811001000157882 */ /* 0x000fe20000000000 */
[----:B------:R-:W-:-:S03]  /*2d60*/  UIADD3 UR10, UPT, UPT, UR10, 0x1, URZ ;  /* 0x000000010a0a7890 */ /* 0x000fc6000fffe0ff */
[----:B------:R-:W-:Y:S01]  /*2d70*/  UIADD3 UR18, UPT, UPT, UR18, UR5, URZ ;  /* 0x0000000512127290 */ /* 0x000fe2000fffe0ff */
[----:B------:R-:W1:Y:S05]  /*2d80*/  LDCU UR5, c[0x0][0x624] ;  /* 0x0000c480ff0577ac */ /* 0x000e6a0008000800 */
[----:B------:R2:W-:Y:S01]  /*2d90*/  UTCHMMA tmem[UR4], gdesc[UR8], tmem[UR16], tmem[UR12], idesc[UR13], UPT ;  /* 0x00ff0c08040079ea */ /* 0x0005e2000b800010 */
[----:B------:R-:W-:Y:S01]  /*2da0*/  UISETP.NE.AND UP1, UPT, UR10, 0xa, UPT ;  /* 0x0000000a0a00788c */ /* 0x000fe2000bf25270 */
[----:B------:R-:W-:Y:S01]  /*2db0*/  IMAD.U32 R4, RZ, RZ, UR18 ;  /* 0x00000012ff047e24 */ /* 0x000fe2000f8e00ff */
[----:B------:R-:W-:Y:S02]  /*2dc0*/  ULOP3.LUT UR55, UR55, 0x1, URZ, 0x3c, !UPT ;  /* 0x0000000137377892 */ /* 0x000fe4000f8e3cff */
[----:B------:R-:W-:-:S02]  /*2dd0*/  ULOP3.LUT UR50, UR50, 0x1, URZ, 0x3c, !UPT ;  /* 0x0000000132327892 */ /* 0x000fc4000f8e3cff */
[----:B-1----:R-:W-:Y:S02]  /*2de0*/  UISETP.GE.AND UP0, UPT, UR18, UR5, UPT ;  /* 0x000000051200728c */ /* 0x002fe4000bf06270 */
[----:B------:R-:W-:Y:S01]  /*2df0*/  UIADD3 UR5, UPT, UPT, UR14, 0x70, URZ ;  /* 0x000000700e057890 */ /* 0x000fe2000fffe0ff */
[----:B--2---:R-:W-:Y:S01]  /*2e00*/  R2UR UR12, R2 ;  /* 0x00000000020c72ca */ /* 0x004fe200000e0000 */
[----:B------:R-:W-:Y:S01]  /*2e10*/  USEL UR4, URZ, 0x1, UP1 ;  /* 0x00000001ff047887 */ /* 0x000fe20008800000 */
[----:B------:R-:W-:-:S03]  /*2e20*/  R2UR UR13, R0 ;  /* 0x00000000000d72ca */ /* 0x000fc600000e0000 */
[----:B------:R-:W-:-:S10]  /*2e30*/  ULOP3.LUT UR22, UR11, UR4, URZ, 0x3c, !UPT ;  /* 0x000000040b167292 */ /* 0x000fd4000f8e3cff */
[----:B------:R1:W-:Y:S01]  /*2e40*/  UTCHMMA tmem[UR12], gdesc[UR6], tmem[UR13], tmem[UR20], idesc[UR21], UPT ;  /* 0x00ff14060c0079ea */ /* 0x0003e2000b80000d */
[----:B------:R2:W-:Y:S01]  /*2e50*/  UTCBAR [UR17], URZ ;  /* 0x000000ff110073e9 */ /* 0x0005e200080000ff */
[----:B------:R2:W-:Y:S01]  /*2e60*/  UTCBAR [UR5], URZ ;  /* 0x000000ff050073e9 */ /* 0x0005e200080000ff */
[----:B-1----:R-:W-:Y:S01]  /*2e70*/  USEL UR20, UR10, URZ, UP1 ;  /* 0x000000ff0a147287 */ /* 0x002fe20008800000 */
[----:B------:R-:W-:Y:S11]  /*2e80*/  BRA.U !UP0, `(.L_x_27) ;  /* 0xffffffe508607547 */ /* 0x000ff6000b83ffff */
.L_x_10:
[----:B------:R-:W1:Y:S01]  /*2e90*/  S2UR UR8, SR_CgaCtaId ;  /* 0x00000000000879c3 */ /* 0x000e620000008800 */
[----:B------:R-:W-:Y:S01]  /*2ea0*/  ELECT P0, URZ, PT ;  /* 0x0000000000ff782f */ /* 0x000fe20003800000 */
[----:B------:R-:W-:Y:S01]  /*2eb0*/  IMAD.MOV.U32 R0, RZ, RZ, 0x1 ;  /* 0x00000001ff007424 */ /* 0x000fe200078e00ff */
[----:B------:R-:W-:Y:S01]  /*2ec0*/  UMOV UR4, 0x40 ;  /* 0x0000004000047882 */ /* 0x000fe20000000000 */
[----:B--2---:R-:W-:Y:S01]  /*2ed0*/  R2UR UR5, R16 ;  /* 0x00000000100572ca */ /* 0x004fe200000e0000 */
[----:B------:R-:W-:Y:S01]  /*2ee0*/  UMOV UR6, 0xffff ;  /* 0x0000ffff00067882 */ /* 0x000fe20000000000 */
[----:B------:R-:W-:Y:S02]  /*2ef0*/  UMOV UR9, 0x1 ;  /* 0x0000000100097882 */ /* 0x000fe40000000000 */
[----:B------:R-:W-:Y:S01]  /*2f00*/  UVIRTCOUNT.DEALLOC.SMPOOL 0x80 ;  /* 0x000000800000784c */ /* 0x000fe20000000000 */
[----:B-1----:R-:W-:-:S09]  /*2f10*/  ULEA UR4, UR8, UR4, 0x18 ;  /* 0x0000000408047291 */ /* 0x002fd2000f8ec0ff */
[----:B------:R-:W-:Y:S01]  /*2f20*/  @P0 STS.U8 [UR4], R0 ;  /* 0x00000000ff000988 */ /* 0x000fe20008000004 */
[----:B------:R-:W-:Y:S06]  /*2f30*/  BAR.SYNC.DEFER_BLOCKING 0x2, 0x1a0 ;  /* 0x0086800000007b1d */ /* 0x000fec0000010000 */
[----:B------:R-:W-:Y:S01]  /*2f40*/  NOP ;  /* 0x0000000000007918 */ /* 0x000fe20000000000 */
[----:B------:R-:W-:Y:S02]  /*2f50*/  UMOV UR4, 0x50 ;  /* 0x0000005000047882 */ /* 0x000fe40000000000 */
[----:B------:R-:W-:-:S02]  /*2f60*/  ULEA UR8, UR8, UR4, 0x18 ;  /* 0x0000000408087291 */ /* 0x000fc4000f8ec0ff */
[----:B------:R-:W-:-:S04]  /*2f70*/  ULOP3.LUT UR4, UR5, 0xffff, URZ, 0xc0, !UPT ;  /* 0x0000ffff05047892 */ /* 0x000fc8000f8ec0ff */
[----:B------:R-:W-:-:S03]  /*2f80*/  USHF.R.U32.HI UR4, URZ, 0x5, UR4 ;  /* 0x00000005ff047899 */ /* 0x000fc60008011604 */
[----:B------:R-:W1:Y:S01]  /*2f90*/  LDS R0, [UR8] ;  /* 0x00000008ff007984 */ /* 0x000e620008000800 */
[----:B------:R-:W-:Y:S02]  /*2fa0*/  UIADD3 UR5, UPT, UPT, UR4, 0x10, URZ ;  /* 0x0000001004057890 */ /* 0x000fe4000fffe0ff */
[----:B------:R-:W-:Y:S02]  /*2fb0*/  USHF.L.U32 UR6, UR6, UR4, URZ ;  /* 0x0000000406067299 */ /* 0x000fe400080006ff */
[----:B------:R-:W-:-:S04]  /*2fc0*/  USHF.L.U32 UR4, UR9, UR5, URZ ;  /* 0x0000000509047299 */ /* 0x000fc800080006ff */
[----:B------:R-:W-:-:S04]  /*2fd0*/  ULOP3.LUT UR4, UR4, UR6, URZ, 0xfc, !UPT ;  /* 0x0000000604047292 */ /* 0x000fc8000f8efcff */
[----:B------:R-:W-:Y:S01]  /*2fe0*/  ULOP3.LUT UR6, UR4, 0xffff, URZ, 0xc0, !UPT ;  /* 0x0000ffff04067892 */ /* 0x000fe2000f8ec0ff */
[----:B-1----:R-:W-:-:S13]  /*2ff0*/  R2UR UR7, R0 ;  /* 0x00000000000772ca */ /* 0x002fda00000e0000 */
[----:B------:R-:W-:-:S04]  /*3000*/  ULOP3.LUT UR5, UR4, 0xffff, UR7, 0x80, !UPT ;  /* 0x0000ffff04057892 */ /* 0x000fc8000f8e8007 */
[----:B------:R-:W-:-:S09]  /*3010*/  UISETP.NE.AND UP0, UPT, UR5, UR6, UPT ;  /* 0x000000060500728c */ /* 0x000fd2000bf05270 */
[----:B------:R-:W-:Y:S05]  /*3020*/  BRA.U UP0, `(.L_x_28) ;  /* 0x00000001004c7547 */ /* 0x000fea000b800000 */
[----:B------:R-:W-:Y:S02]  /*3030*/  USHF.R.U32.HI UR5, URZ, 0x10, UR4 ;  /* 0x00000010ff057899 */ /* 0x000fe40008011604 */
[----:B------:R-:W-:-:S04]  /*3040*/  USHF.R.U32.HI UR6, URZ, 0x10, UR7 ;  /* 0x00000010ff067899 */ /* 0x000fc80008011607 */
[----:B------:R-:W-:-:S04]  /*3050*/  ULOP3.LUT UR6, UR6, UR5, URZ, 0xc0, !UPT ;  /* 0x0000000506067292 */ /* 0x000fc8000f8ec0ff */
[----:B------:R-:W-:-:S09]  /*3060*/  UISETP.NE.AND UP0, UPT, UR6, UR5, UPT ;  /* 0x000000050600728c */ /* 0x000fd2000bf05270 */
[----:B------:R-:W-:Y:S05]  /*3070*/  BRA.U UP0, `(.L_x_29) ;  /* 0x00000001002c7547 */ /* 0x000fea000b800000 */
[----:B------:R-:W1:Y:S01]  /*3080*/  S2R R2, SR_LANEID ;  /* 0x0000000000027919 */ /* 0x000e620000000000 */
[----:B------:R-:W-:-:S03]  /*3090*/  ULOP3.LUT UR5, URZ, UR4, URZ, 0x33, !UPT ;  /* 0x00000004ff057292 */ /* 0x000fc6000f8e33ff */
[----:B------:R-:W-:Y:S02]  /*30a0*/  VOTEU.ANY UR4, UPT, PT ;  /* 0x0000000000047886 */ /* 0x000fe400038e0100 */
[----:B------:R-:W-:Y:S01]  /*30b0*/  UFLO.U32 UR4, UR4 ;  /* 0x00000004000472bd */ /* 0x000fe200080e0000 */
[----:B------:R-:W-:-:S04]  /*30c0*/  IMAD.U32 R0, RZ, RZ, UR5 ;  /* 0x00000005ff007e24 */ /* 0x000fc8000f8e00ff */
[----:B------:R-:W2:Y:S02]  /*30d0*/  REDUX UR6, R0 ;  /* 0x00000000000673c4 */ /* 0x000ea40000000000 */
[----:B------:R3:W-:Y:S01]  /*30e0*/  UTCATOMSWS.AND URZ, UR5 ;  /* 0x0000000500ff79e3 */ /* 0x0007e20008000000 */
[----:B-1----:R-:W-:Y:S02]  /*30f0*/  ISETP.EQ.U32.AND P0, PT, R2, UR4, PT ;  /* 0x0000000402007c0c */ /* 0x002fe4000bf02070 */
[----:B--2---:R-:W-:-:S11]  /*3100*/  MOV R0, UR6 ;  /* 0x0000000600007c02 */ /* 0x004fd60008000f00 */
[----:B------:R3:W-:Y:S01]  /*3110*/  @P0 ATOMS.AND RZ, [UR8], R0 ;  /* 0x00000000ffff098c */ /* 0x0007e2000a800008 */
[----:B------:R-:W-:Y:S05]  /*3120*/  BRA `(.L_x_30) ;  /* 0x0000000000147947 */ /* 0x000fea0003800000 */
.L_x_29:
[----:B------:R-:W-:Y:S02]  /*3130*/  MOV R2, 0x3150 ;  /* 0x0000315000027802 */ /* 0x000fe40000000f00 */
[----:B------:R-:W-:Y:S05]  /*3140*/  CALL.REL.NOINC `($__internal_0_$__cuda_sm10x_tcgen05_guardrail_trap_col_being_dealloced_not_returned_by_alloc) ;  /* 0x0000008c00587944 */ /* 0x000fea0003c00000 */
[----:B------:R-:W-:Y:S05]  /*3150*/  BRA `(.L_x_30) ;  /* 0x0000000000087947 */ /* 0x000fea0003800000 */
.L_x_28:
[----:B------:R-:W-:Y:S02]  /*3160*/  MOV R2, 0x3180 ;  /* 0x0000318000027802 */ /* 0x000fe40000000f00 */
[----:B------:R-:W-:Y:S05]  /*3170*/  CALL.REL.NOINC `($__internal_2_$__cuda_sm10x_tcgen05_guardrail_trap_unallocated_columns_being_dealloced) ;  /* 0x0000008c00647944 */ /* 0x000fea0003c00000 */
.L_x_30:
[----:B------:R-:W-:Y:S01]  /*3180*/  NOP ;  /* 0x0000000000007918 */ /* 0x000fe20000000000 */
[----:B------:R-:W-:Y:S05]  /*3190*/  BRA `(.L_x_2) ;  /* 0x0000001000547947 */ /* 0x000fea0003800000 */
.L_x_1:
[----:B------:R-:W1:Y:S02]  /*31a0*/  S2R R0, SR_TID.X ;  /* 0x0000000000007919 */ /* 0x000e640000002100 */
[----:B-1----:R-:W-:-:S04]  /*31b0*/  SHF.R.U32.HI R0, RZ, 0x5, R0 ;  /* 0x00000005ff007819 */ /* 0x002fc80000011600 */
[----:B------:R-:W-:-:S13]  /*31c0*/  R2UR UR4, R0 ;  /* 0x00000000000472ca */ /* 0x000fda00000e0000 */
[----:B------:R-:W-:-:S09]  /*31d0*/  UISETP.NE.AND UP0, UPT, UR4, 0xe, UPT ;  /* 0x0000000e0400788c */ /* 0x000fd2000bf05270 */
[----:B------:R-:W-:Y:S05]  /*31e0*/  BRA.U !UP0, `(.L_x_31) ;  /* 0x0000000108187547 */ /* 0x000fea000b800000 */
[----:B------:R-:W-:-:S13]  /*31f0*/  R2UR UR4, R0 ;  /* 0x00000000000472ca */ /* 0x000fda00000e0000 */
[----:B------:R-:W-:-:S09]  /*3200*/  UISETP.NE.AND UP0, UPT, UR4, 0xf, UPT ;  /* 0x0000000f0400788c */ /* 0x000fd2000bf05270 */
[----:B------:R-:W-:Y:S05]  /*3210*/  BRA.U UP0, `(.L_x_2) ;  /* 0x0000001100347547 */ /* 0x000fea000b800000 */
[----:B------:R-:W-:-:S08]  /*3220*/  NOP ;  /* 0x0000000000007918 */ /* 0x000fd00000000000 */
[----:B------:R-:W1:-:S00]  /*3230*/  USETMAXREG.DEALLOC.CTAPOOL 0x30 ;  /* 0x00000030000079c8 */ /* 0x000e4000080e0500 */
[----:B-1----:R-:W-:Y:S05]  /*3240*/  BRA `(.L_x_32) ;  /* 0x0000005c002c7947 */ /* 0x002fea0003800000 */
.L_x_31:
[----:B------:R-:W-:-:S08]  /*3250*/  NOP ;  /* 0x0000000000007918 */ /* 0x000fd00000000000 */
[----:B------:R-:W1:-:S00]  /*3260*/  USETMAXREG.DEALLOC.CTAPOOL 0x30 ;  /* 0x00000030000079c8 */ /* 0x000e4000080e0500 */
[----:B-1----:R-:W2:Y:S01]  /*3270*/  LDL R0, [R1] ;  /* 0x0000000001007983 */ /* 0x002ea20000100800 */
[----:B------:R-:W1:Y:S01]  /*3280*/  LDCU UR4, c[0x0][0x610] ;  /* 0x0000c200ff0477ac */ /* 0x000e620008000800 */
[----:B------:R-:W3:Y:S01]  /*3290*/  LDCU.U8 UR8, c[0x0][0x614] ;  /* 0x0000c280ff0877ac */ /* 0x000ee20008000000 */
[----:B------:R-:W4:Y:S01]  /*32a0*/  LDCU.U8 UR6, c[0x0][0x615] ;  /* 0x0000c2a0ff0677ac */ /* 0x000f220008000000 */
[----:B------:R-:W5:Y:S01]  /*32b0*/  LDCU UR9, c[0x0][0x38c] ;  /* 0x00007180ff0977ac */ /* 0x000f620008000800 */
[----:B------:R-:W1:Y:S01]  /*32c0*/  LDCU UR7, c[0x0][0x61c] ;  /* 0x0000c380ff0777ac */ /* 0x000e620008000800 */
[----:B------:R-:W1:Y:S01]  /*32d0*/  LDCU UR10, c[0x0][0x624] ;  /* 0x0000c480ff0a77ac */ /* 0x000e620008000800 */
[----:B------:R-:W1:Y:S01]  /*32e0*/  LDCU.U8 UR12, c[0x0][0x620] ;  /* 0x0000c400ff0c77ac */ /* 0x000e620008000000 */
[----:B------:R-:W-:Y:S01]  /*32f0*/  UMOV UR39, 0x1 ;  /* 0x0000000100277882 */ /* 0x000fe20000000000 */
[----:B-----5:R-:W-:Y:S01]  /*3300*/  UISETP.GT.AND UP1, UPT, UR9, URZ, UPT ;  /* 0x000000ff0900728c */ /* 0x020fe2000bf24270 */
[----:B--2---:R-:W-:-:S13]  /*3310*/  R2UR UR11, R0 ;  /* 0x00000000000b72ca */ /* 0x004fda00000e0000 */
[----:B-1----:R-:W-:Y:S02]  /*3320*/  UIMAD.WIDE.U32 UR4, UR11, UR4, URZ ;  /* 0x000000040b0472a5 */ /* 0x002fe4000f8e00ff */
[----:B------:R-:W-:Y:S02]  /*3330*/  UISETP.GE.AND UP0, UPT, UR11, UR10, UPT ;  /* 0x0000000a0b00728c */ /* 0x000fe4000bf06270 */
[----:B------:R-:W-:-:S04]  /*3340*/  UIADD3 UR4, UPT, UPT, UR11, -UR5, URZ ;  /* 0x800000050b047290 */ /* 0x000fc8000fffe0ff */
[----:B---3--:R-:W-:Y:S02]  /*3350*/  USHF.R.U32.HI UR4, URZ, UR8, UR4 ;  /* 0x00000008ff047299 */ /* 0x008fe40008011604 */
[----:B------:R-:W-:Y:S02]  /*3360*/  UIADD3 UR8, UPT, UPT, UR9, -0x1, URZ ;  /* 0xffffffff09087890 */ /* 0x000fe4000fffe0ff */
[----:B------:R-:W-:-:S04]  /*3370*/  UIADD3 UR4, UPT, UPT, UR5, UR4, URZ ;  /* 0x0000000405047290 */ /* 0x000fc8000fffe0ff */
[----:B----4-:R-:W-:Y:S02]  /*3380*/  USHF.R.U32.HI UR36, URZ, UR6, UR4 ;  /* 0x00000006ff247299 */ /* 0x010fe40008011604 */
[----:B------:R-:W-:Y:S02]  /*3390*/  UIADD3 UR6, UPT, UPT, -UR9, URZ, URZ ;  /* 0x000000ff09067290 */ /* 0x000fe4000fffe1ff */
[----:B------:R-:W-:Y:S02]  /*33a0*/  UIMAD.WIDE.U32 UR4, UR36, UR7, URZ ;  /* 0x00000007240472a5 */ /* 0x000fe4000f8e00ff */
[----:B------:R-:W-:Y:S02]  /*33b0*/  USHF.R.S32.HI UR6, URZ, 0x1f, UR6 ;  /* 0x0000001fff067899 */ /* 0x000fe40008011406 */
[----:B------:R-:W-:Y:S02]  /*33c0*/  USHF.R.S32.HI UR7, URZ, 0x1f, UR8 ;  /* 0x0000001fff077899 */ /* 0x000fe40008011408 */
[----:B------:R-:W-:-:S02]  /*33d0*/  ULEA.HI UR6, UR6, -UR9, URZ, 0x7 ;  /* 0x8000000906067291 */ /* 0x000fc4000f8f38ff */
[----:B------:R-:W-:Y:S02]  /*33e0*/  ULEA.HI UR7, UR7, UR8, URZ, 0x7 ;  /* 0x0000000807077291 */ /* 0x000fe4000f8f38ff */
[----:B------:R-:W-:Y:S02]  /*33f0*/  USHF.R.S32.HI UR6, URZ, 0x7, UR6 ;  /* 0x00000007ff067899 */ /* 0x000fe40008011406 */
[----:B------:R-:W-:Y:S02]  /*3400*/  UIADD3 UR4, UPT, UPT, UR36, -UR5, URZ ;  /* 0x8000000524047290 */ /* 0x000fe4000fffe0ff */
[----:B------:R-:W-:Y:S02]  /*3410*/  ULEA.HI.SX32 UR42, UR7, 0x1, 0x19 ;  /* 0x00000001072a7891 */ /* 0x000fe4000f8fcaff */
[----:B------:R-:W-:Y:S02]  /*3420*/  UIADD3 UR6, UPT, UPT, -UR6, URZ, URZ ;  /* 0x000000ff06067290 */ /* 0x000fe4000fffe1ff */
[----:B------:R-:W-:Y:S01]  /*3430*/  USHF.R.U32.HI UR4, URZ, UR12, UR4 ;  /* 0x0000000cff047299 */ /* 0x000fe20008011604 */
[----:B------:R-:W-:-:S02]  /*3440*/  UMOV UR7, URZ ;  /* 0x000000ff00077c82 */ /* 0x000fc40008000000 */
[----:B------:R-:W-:Y:S01]  /*3450*/  UMOV UR12, 0x1 ;  /* 0x00000001000c7882 */ /* 0x000fe20000000000 */
[----:B------:R-:W-:Y:S01]  /*3460*/  UIADD3 UR4, UPT, UPT, UR5, UR4, URZ ;  /* 0x0000000405047290 */ /* 0x000fe2000fffe0ff */
[----:B------:R-:W-:Y:S01]  /*3470*/  @!UP1 UMOV UR42, UR6 ;  /* 0x00000006002a9c82 */ /* 0x000fe20008000000 */
[----:B------:R-:W-:Y:S10]  /*3480*/  BRA.U UP0, `(.L_x_33) ;  /* 0x0000000900c07547 */ /* 0x000ff4000b800000 */
[----:B------:R-:W1:Y:S01]  /*3490*/  LDCU.U8 UR9, c[0x0][0x621] ;  /* 0x0000c420ff0977ac */ /* 0x000e620008000000 */
[----:B------:R-:W2:Y:S01]  /*34a0*/  S2UR UR6, SR_CgaCtaId ;  /* 0x00000000000679c3 */ /* 0x000ea20000008800 */
[----:B------:R-:W-:Y:S01]  /*34b0*/  R2UR UR8, R0 ;  /* 0x00000000000872ca */ /* 0x000fe200000e0000 */
[----:B------:R-:W3:Y:S01]  /*34c0*/  LDCU UR7, c[0x0][0x618] ;  /* 0x0000c300ff0777ac */ /* 0x000ee20008000800 */
[----:B------:R-:W4:Y:S01]  /*34d0*/  LDCU UR5, c[0x0][0x60c] ;  /* 0x0000c180ff0577ac */ /* 0x000f220008000800 */
[----:B------:R-:W-:Y:S02]  /*34e0*/  UIADD3 UR30, UPT, UPT, UR42, -0x1, URZ ;  /* 0xffffffff2a1e7890 */ /* 0x000fe4000fffe0ff */
[----:B------:R-:W-:Y:S01]  /*34f0*/  UIADD3 UR27, UPT, UPT, -UR36, URZ, URZ ;  /* 0x000000ff241b7290 */ /* 0x000fe2000fffe1ff */
[----:B------:R-:W-:Y:S01]  /*3500*/  UMOV UR25, 0x400 ;  /* 0x0000040000197882 */ /* 0x000fe20000000000 */
[----:B------:R-:W2:Y:S01]  /*3510*/  LDCU UR43, c[0x0][0x370] ;  /* 0x00006e00ff2b77ac */ /* 0x000ea20008000800 */
[----:B-1----:R-:W-:-:S02]  /*3520*/  USHF.R.U32.HI UR37, URZ, UR9, UR4 ;  /* 0x00000009ff257299 */ /* 0x002fc40008011604 */
[----:B------:R-:W-:Y:S02]  /*3530*/  UIADD3 UR31, UPT, UPT, UR42, 0x1fffffe, URZ ;  /* 0x01fffffe2a1f7890 */ /* 0x000fe4000fffe0ff */
[----:B------:R-:W-:Y:S01]  /*3540*/  UIADD3 UR4, UPT, UPT, -UR37, URZ, URZ ;  /* 0x000000ff25047290 */ /* 0x000fe2000fffe1ff */
[----:B------:R-:W1:Y:S03]  /*3550*/  LDCU.64 UR40, c[0x0][0x348] ;  /* 0x00006900ff2877ac */ /* 0x000e660008000a00 */
[----:B---3--:R-:W-:Y:S02]  /*3560*/  UIMAD UR36, UR7, UR4, UR36 ;  /* 0x00000004072472a4 */ /* 0x008fe4000f8e0224 */
[----:B----4-:R-:W-:Y:S02]  /*3570*/  UIMAD UR27, UR5, UR27, UR8 ;  /* 0x0000001b051b72a4 */ /* 0x010fe4000f8e0208 */
[----:B------:R-:W-:-:S02]  /*3580*/  USHF.L.U32 UR35, UR30, 0x7, URZ ;  /* 0x000000071e237899 */ /* 0x000fc400080006ff */
[----:B--2---:R-:W-:Y:S01]  /*3590*/  ULEA UR25, UR6, UR25, 0x18 ;  /* 0x0000001906197291 */ /* 0x004fe2000f8ec0ff */
[----:B------:R-:W-:Y:S01]  /*35a0*/  UMOV UR7, URZ ;  /* 0x000000ff00077c82 */ /* 0x000fe20008000000 */
[----:B------:R-:W-:Y:S01]  /*35b0*/  UMOV UR12, 0x1 ;  /* 0x00000001000c7882 */ /* 0x000fe20000000000 */
[----:B------:R-:W-:Y:S01]  /*35c0*/  UMOV UR38, UR8 ;  /* 0x0000000800267c82 */ /* 0x000fe20008000000 */
[----:B------:R-:W-:-:S08]  /*35d0*/  UMOV UR39, 0x1 ;  /* 0x0000000100277882 */ /* 0x000fd00000000000 */
.L_x_42:
[----:B------:R-:W-:Y:S02]  /*35e0*/  USHF.L.U32 UR5, UR12, 0x1f, URZ ;  /* 0x0000001f0c057899 */ /* 0x000fe400080006ff */
[----:B------:R-:W-:-:S04]  /*35f0*/  ULEA UR4, UR7, UR25, 0x3 ;  /* 0x0000001907047291 */ /* 0x000fc8000f8e18ff */
[----:B------:R-:W-:-:S05]  /*3600*/  MOV R0, UR5 ;  /* 0x0000000500007c02 */ /* 0x000fca0008000f00 */
[----:B------:R-:W2:Y:S02]  /*3610*/  SYNCS.PHASECHK.TRANS64.TRYWAIT P0, [UR4+0x70], R0 ;  /* 0x00007000ff0075a7 */ /* 0x000ea40008001104 */
[----:B--2---:R-:W-:Y:S05]  /*3620*/  @!P0 BRA `(.L_x_34) ;  /* 0x0000007c00c48947 */ /* 0x004fea0003800000 */
.L_x_100:
[----:B------:R-:W-:Y:S01]  /*3630*/  ELECT P0, URZ, PT ;  /* 0x0000000000ff782f */ /* 0x000fe20003800000 */
[----:B------:R-:W-:Y:S02]  /*3640*/  ULEA UR32, UR7, UR25, 0xe ;  /* 0x0000001907207291 */ /* 0x000fe4000f8e70ff */
[----:B-1----:R-:W-:Y:S02]  /*3650*/  UIADD3 UR8, UP0, UPT, UR40, 0x100, URZ ;  /* 0x0000010028087890 */ /* 0x002fe4000ff1e0ff */
[----:B------:R-:W-:Y:S02]  /*3660*/  USHF.L.U32 UR5, UR39, 0x1f, URZ ;  /* 0x0000001f27057899 */ /* 0x000fe400080006ff */
[----:B------:R-:W-:Y:S02]  /*3670*/  UIADD3 UR32, UPT, UPT, UR32, 0x10c00, URZ ;  /* 0x00010c0020207890 */ /* 0x000fe4000fffe0ff */
[----:B------:R-:W-:Y:S02]  /*3680*/  UIADD3 UR33, UPT, UPT, UR4, 0x20, URZ ;  /* 0x0000002004217890 */ /* 0x000fe4000fffe0ff */
[----:B------:R-:W-:-:S02]  /*3690*/  UIADD3.X UR9, UPT, UPT, URZ, UR41, URZ, UP0, !UPT ;  /* 0x00000029ff097290 */ /* 0x000fc400087fe4ff */
[----:B--2---:R-:W-:Y:S01]  /*36a0*/  @P0 IMAD.MOV.U32 R0, RZ, RZ, 0x4000 ;  /* 0x00004000ff000424 */ /* 0x004fe200078e00ff */
[----:B------:R-:W-:-:S03]  /*36b0*/  UMOV UR34, URZ ;  /* 0x000000ff00227c82 */ /* 0x000fc60008000000 */
[----:B------:R1:W-:Y:S03]  /*36c0*/  @P0 SYNCS.ARRIVE.TRANS64 RZ, [UR4+0x20], R0 ;  /* 0x00002000ffff09a7 */ /* 0x0003e60008000004 */
[----:B------:R2:W-:Y:S01]  /*36d0*/  UTMALDG.4D [UR32], [UR8], desc[URZ] ;  /* 0x0000ff20080075b4 */ /* 0x0005e20008019000 */
[----:B-1----:R-:W-:-:S04]  /*36e0*/  MOV R0, UR5 ;  /* 0x0000000500007c02 */ /* 0x002fc80008000f00 */
[----:B------:R-:W1:Y:S02]  /*36f0*/  SYNCS.PHASECHK.TRANS64.TRYWAIT P0, [UR25+0x10], R0 ;  /* 0x00001000ff0075a7 */ /* 0x000e640008001119 */
[----:B-12---:R-:W-:Y:S05]  /*3700*/  @!P0 BRA `(.L_x_35) ;  /* 0x0000007c00ac8947 */ /* 0x006fea0003800000 */
.L_x_102:
[----:B------:R-:W-:Y:S01]  /*3710*/  ELECT P0, URZ, PT ;  /* 0x0000000000ff782f */ /* 0x000fe20003800000 */
[----:B------:R-:W-:Y:S02]  /*3720*/  UIADD3 UR8, UP0, UPT, UR40, 0x80, URZ ;  /* 0x0000008028087890 */ /* 0x000fe4000ff1e0ff */
[----:B------:R-:W-:Y:S02]  /*3730*/  USHF.L.U32 UR27, UR27, 0x8, URZ ;  /* 0x000000081b1b7899 */ /* 0x000fe400080006ff */
[----:B------:R-:W-:Y:S02]  /*3740*/  UIADD3 UR24, UPT, UPT, UR25, 0x8c00, URZ ;  /* 0x00008c0019187890 */ /* 0x000fe4000fffe0ff */
[----:B------:R-:W-:Y:S01]  /*3750*/  UIADD3.X UR9, UPT, UPT, URZ, UR41, URZ, UP0, !UPT ;  /* 0x00000029ff097290 */ /* 0x000fe200087fe4ff */
[----:B------:R-:W-:Y:S01]  /*3760*/  UMOV UR26, URZ ;  /* 0x000000ff001a7c82 */ /* 0x000fe20008000000 */
[----:B------:R-:W-:Y:S01]  /*3770*/  UMOV UR28, UR36 ;  /* 0x00000024001c7c82 */ /* 0x000fe20008000000 */
[----:B------:R-:W-:-:S03]  /*3780*/  UMOV UR29, UR37 ;  /* 0x00000025001d7c82 */ /* 0x000fc60008000000 */
[----:B-1----:R-:W-:Y:S01]  /*3790*/  @P0 IMAD.MOV.U32 R0, RZ, RZ, 0x4000 ;  /* 0x00004000ff000424 */ /* 0x002fe200078e00ff */
[----:B------:R-:W-:Y:S02]  /*37a0*/  UIADD3 UR7, UPT, UPT, UR7, 0x1, URZ ;  /* 0x0000000107077890 */ /* 0x000fe4000fffe0ff */
[----:B------:R-:W-:Y:S01]  /*37b0*/  UIADD3 UR16, UP0, UPT, UR40, 0x80, URZ ;  /* 0x0000008028107890 */ /* 0x000fe2000ff1e0ff */
[----:B------:R1:W-:Y:S01]  /*37c0*/  @P0 SYNCS.ARRIVE.TRANS64 RZ, [UR25], R0 ;  /* 0x00000000ffff09a7 */ /* 0x0003e20008000019 */
[----:B------:R2:W-:Y:S01]  /*37d0*/  UTMALDG.4D [UR24], [UR8], desc[URZ] ;  /* 0x0000ff18080075b4 */ /* 0x0005e20008019000 */
[----:B-1----:R-:W-:-:S04]  /*37e0*/  MOV R0, UR5 ;  /* 0x0000000500007c02 */ /* 0x002fc80008000f00 */
[----:B------:R-:W1:Y:S01]  /*37f0*/  SYNCS.PHASECHK.TRANS64.TRYWAIT P0, [UR25+0x18], R0 ;  /* 0x00001800ff0075a7 */ /* 0x000e620008001119 */
[----:B--2---:R-:W-:Y:S01]  /*3800*/  UIADD3 UR8, UPT, UPT, UR25, 0xcc00, URZ ;  /* 0x0000cc0019087890 */ /* 0x004fe2000fffe0ff */
[----:B-1----:R-:W-:Y:S11]  /*3810*/  @!P0 BRA `(.L_x_36) ;  /* 0x0000007c00888947 */ /* 0x002ff60003800000 */
.L_x_104:
[----:B------:R-:W-:Y:S01]  /*3820*/  ELECT P0, URZ, PT ;  /* 0x0000000000ff782f */ /* 0x000fe20003800000 */
[----:B------:R-:W-:Y:S02]  /*3830*/  UISETP.NE.AND UP1, UPT, UR7, 0xa, UPT ;  /* 0x0000000a0700788c */ /* 0x000fe4000bf25270 */
[----:B------:R-:W-:Y:S02]  /*3840*/  UIADD3 UR9, UPT, UPT, UR25, 0x8, URZ ;  /* 0x0000000819097890 */ /* 0x000fe4000fffe0ff */
[----:B------:R-:W-:Y:S02]  /*3850*/  USEL UR4, URZ, 0x1, UP1 ;  /* 0x00000001ff047887 */ /* 0x000fe40008800000 */
[----:B------:R-:W-:Y:S02]  /*3860*/  USEL UR14, UR7, URZ, UP1 ;  /* 0x000000ff070e7287 */ /* 0x000fe40008800000 */
[----:B------:R-:W-:Y:S02]  /*3870*/  ULOP3.LUT UR15, UR12, UR4, URZ, 0x3c, !UPT ;  /* 0x000000040c0f7292 */ /* 0x000fe4000f8e3cff */
[----:B------:R-:W-:-:S02]  /*3880*/  UIADD3 UR11, UPT, UPT, UR27, 0x80, URZ ;  /* 0x000000801b0b7890 */ /* 0x000fc4000fffe0ff */
[----:B-1----:R-:W-:Y:S01]  /*3890*/  @P0 IMAD.MOV.U32 R0, RZ, RZ, 0x4000 ;  /* 0x00004000ff000424 */ /* 0x002fe200078e00ff */
[----:B------:R-:W-:Y:S02]  /*38a0*/  USHF.L.U32 UR7, UR15, 0x1f, URZ ;  /* 0x0000001f0f077899 */ /* 0x000fe400080006ff */
[----:B------:R-:W-:Y:S01]  /*38b0*/  UIADD3.X UR5, UPT, UPT, URZ, UR41, URZ, UP0, !UPT ;  /* 0x00000029ff057290 */ /* 0x000fe200087fe4ff */
[----:B------:R1:W-:Y:S01]  /*38c0*/  @P0 SYNCS.ARRIVE.TRANS64 RZ, [UR25+0x8], R0 ;  /* 0x00000800ffff09a7 */ /* 0x0003e20008000019 */
[----:B------:R-:W-:Y:S01]  /*38d0*/  ULEA UR6, UR14, UR25, 0x3 ;  /* 0x000000190e067291 */ /* 0x000fe2000f8e18ff */
[----:B------:R-:W-:Y:S01]  /*38e0*/  UMOV UR10, URZ ;  /* 0x000000ff000a7c82 */ /* 0x000fe20008000000 */
[----:B------:R-:W-:Y:S01]  /*38f0*/  UMOV UR12, UR36 ;  /* 0x00000024000c7c82 */ /* 0x000fe20008000000 */
[----:B------:R-:W-:Y:S01]  /*3900*/  UMOV UR13, UR37 ;  /* 0x00000025000d7c82 */ /* 0x000fe20008000000 */
[----:B------:R-:W-:-:S03]  /*3910*/  UMOV UR4, UR16 ;  /* 0x0000001000047c82 */ /* 0x000fc60008000000 */
[----:B------:R2:W-:Y:S01]  /*3920*/  UTMALDG.4D [UR8], [UR4], desc[URZ] ;  /* 0x0000ff08040075b4 */ /* 0x0005e20008019000 */
[----:B-1----:R-:W-:-:S04]  /*3930*/  MOV R0, UR7 ;  /* 0x0000000700007c02 */ /* 0x002fc80008000f00 */
[----:B------:R-:W1:Y:S02]  /*3940*/  SYNCS.PHASECHK.TRANS64.TRYWAIT P0, [UR6+0x70], R0 ;  /* 0x00007000ff0075a7 */ /* 0x000e640008001106 */
[----:B-12---:R-:W-:Y:S05]  /*3950*/  @!P0 BRA `(.L_x_37) ;  /* 0x0000007c00588947 */ /* 0x006fea0003800000 */
.L_x_106:
[----:B------:R-:W-:Y:S01]  /*3960*/  ELECT P0, URZ, PT ;  /* 0x0000000000ff782f */ /* 0x000fe20003800000 */
[----:B------:R-:W-:Y:S02]  /*3970*/  ULEA UR8, UR14, UR25, 0xe ;  /* 0x000000190e087291 */ /* 0x000fe4000f8e70ff */
[----:B------:R-:W-:Y:S02]  /*3980*/  UIADD3 UR4, UP0, UPT, UR40, 0x180, URZ ;  /* 0x0000018028047890 */ /* 0x000fe4000ff1e0ff */
[----:B------:R-:W-:Y:S02]  /*3990*/  UIADD3 UR8, UPT, UPT, UR8, 0x10c00, URZ ;  /* 0x00010c0008087890 */ /* 0x000fe4000fffe0ff */
[----:B------:R-:W-:Y:S02]  /*39a0*/  UIADD3 UR9, UPT, UPT, UR6, 0x20, URZ ;  /* 0x0000002006097890 */ /* 0x000fe4000fffe0ff */
[----:B------:R-:W-:Y:S02]  /*39b0*/  UIADD3.X UR5, UPT, UPT, URZ, UR41, URZ, UP0, !UPT ;  /* 0x00000029ff057290 */ /* 0x000fe400087fe4ff */
[----:B------:R-:W-:-:S02]  /*39c0*/  UIADD3 UR7, UPT, UPT, UR14, 0x1, URZ ;  /* 0x000000010e077890 */ /* 0x000fc4000fffe0ff */
[----:B-1----:R-:W-:Y:S01]  /*39d0*/  @P0 MOV R0, 0x4000 ;  /* 0x0000400000000802 */ /* 0x002fe20000000f00 */
[----:B------:R-:W-:Y:S01]  /*39e0*/  UMOV UR10, URZ ;  /* 0x000000ff000a7c82 */ /* 0x000fe20008000000 */
[----:B------:R-:W-:Y:S01]  /*39f0*/  UMOV UR11, UR35 ;  /* 0x00000023000b7c82 */ /* 0x000fe20008000000 */
[----:B------:R-:W-:Y:S01]  /*3a00*/  UISETP.NE.AND UP0, UPT, UR7, 0xa, UPT ;  /* 0x0000000a0700788c */ /* 0x000fe2000bf05270 */
[----:B------:R1:W-:Y:S01]  /*3a10*/  @P0 SYNCS.ARRIVE.TRANS64 RZ, [UR6+0x20], R0 ;  /* 0x00002000ffff09a7 */ /* 0x0003e20008000006 */
[----:B------:R-:W-:Y:S01]  /*3a20*/  UMOV UR12, UR36 ;  /* 0x00000024000c7c82 */ /* 0x000fe20008000000 */
[----:B------:R-:W-:Y:S01]  /*3a30*/  UMOV UR13, UR37 ;  /* 0x00000025000d7c82 */ /* 0x000fe20008000000 */
[----:B------:R-:W-:Y:S01]  /*3a40*/  USEL UR7, UR7, URZ, UP0 ;  /* 0x000000ff07077287 */ /* 0x000fe20008000000 */
[----:B------:R2:W-:Y:S01]  /*3a50*/  UTMALDG.4D [UR8], [UR4], desc[URZ] ;  /* 0x0000ff08040075b4 */ /* 0x0005e20008019000 */
[----:B------:R-:W-:Y:S02]  /*3a60*/  ULOP3.LUT UR39, UR39, 0x1, URZ, 0x3c, !UPT ;  /* 0x0000000127277892 */ /* 0x000fe4000f8e3cff */
[----:B--2---:R-:W-:-:S02]  /*3a70*/  USEL UR12, URZ, 0x1, UP0 ;  /* 0x00000001ff0c7887 */ /* 0x004fc40008000000 */
[----:B------:R-:W-:Y:S02]  /*3a80*/  UISETP.GE.AND UP0, UPT, UR42, 0x2, UPT ;  /* 0x000000022a00788c */ /* 0x000fe4000bf06270 */
[----:B------:R-:W-:-:S07]  /*3a90*/  ULOP3.LUT UR12, UR15, UR12, URZ, 0x3c, !UPT ;  /* 0x0000000c0f0c7292 */ /* 0x000fce000f8e3cff */
[----:B------:R-:W-:Y:S05]  /*3aa0*/  BRA.U !UP0, `(.L_x_38) ;  /* 0x0000000108cc7547 */ /* 0x000fea000b800000 */
[----:B------:R-:W-:Y:S01]  /*3ab0*/  HFMA2 R4, -RZ, RZ, 0, 2 ;  /* 0x00004000ff047431 */ /* 0x000fe200000001ff */
[----:B------:R-:W-:Y:S02]  /*3ac0*/  UIADD3 UR26, UP1, UPT, UR40, 0x100, URZ ;  /* 0x00000100281a7890 */ /* 0x000fe4000ff3e0ff */
[----:B------:R-:W-:Y:S02]  /*3ad0*/  UIADD3 UR22, UP0, UPT, UR40, 0x180, URZ ;  /* 0x0000018028167890 */ /* 0x000fe4000ff1e0ff */
[----:B------:R-:W-:Y:S02]  /*3ae0*/  UIADD3.X UR27, UPT, UPT, URZ, UR41, URZ, UP1, !UPT ;  /* 0x00000029ff1b7290 */ /* 0x000fe40008ffe4ff */
[----:B------:R-:W-:Y:S01]  /*3af0*/  UIADD3.X UR23, UPT, UPT, URZ, UR41, URZ, UP0, !UPT ;  /* 0x00000029ff177290 */ /* 0x000fe200087fe4ff */
[----:B------:R-:W-:Y:S01]  /*3b00*/  UMOV UR14, URZ ;  /* 0x000000ff000e7c82 */ /* 0x000fe20008000000 */
[----:B------:R-:W-:Y:S01]  /*3b10*/  UMOV UR18, URZ ;  /* 0x000000ff00127c82 */ /* 0x000fe20008000000 */
[----:B------:R-:W-:-:S09]  /*3b20*/  UMOV UR10, URZ ;  /* 0x000000ff000a7c82 */ /* 0x000fd20008000000 */
.L_x_41:
[----:B------:R-:W-:Y:S02]  /*3b30*/  USHF.L.U32 UR4, UR12, 0x1f, URZ ;  /* 0x0000001f0c047899 */ /* 0x000fe400080006ff */
[----:B------:R-:W-:Y:S02]  /*3b40*/  ULEA UR5, UR7, UR25, 0x3 ;  /* 0x0000001907057291 */ /* 0x000fe4000f8e18ff */
[----:B------:R-:W-:Y:S02]  /*3b50*/  UIADD3 UR6, UPT, UPT, UR7, 0x1, URZ ;  /* 0x0000000107067890 */ /* 0x000fe4000fffe0ff */
[----:B-1----:R-:W-:Y:S01]  /*3b60*/  MOV R0, UR4 ;  /* 0x0000000400007c02 */ /* 0x002fe20008000f00 */
[----:B------:R-:W-:Y:S02]  /*3b70*/  UIADD3 UR19, UPT, UPT, UR31, -UR14, URZ ;  /* 0x8000000e1f137290 */ /* 0x000fe4000fffe0ff */
[----:B------:R-:W-:Y:S02]  /*3b80*/  ULEA UR16, UR7, UR25, 0xe ;  /* 0x0000001907107291 */ /* 0x000fe4000f8e70ff */
[----:B------:R-:W1:Y:S01]  /*3b90*/  SYNCS.PHASECHK.TRANS64.TRYWAIT P0, [UR5+0x70], R0 ;  /* 0x00007000ff0075a7 */ /* 0x000e620008001105 */
[----:B------:R-:W-:Y:S01]  /*3ba0*/  UISETP.NE.AND UP0, UPT, UR6, 0xa, UPT ;  /* 0x0000000a0600788c */ /* 0x000fe2000bf05270 */
[----:B-12---:R-:W-:Y:S10]  /*3bb0*/  @!P0 BRA `(.L_x_39) ;  /* 0x0000007800e08947 */ /* 0x006ff40003800000 */
.L_x_108:
[----:B------:R-:W-:Y:S01]  /*3bc0*/  ELECT P0, URZ, PT ;  /* 0x0000000000ff782f */ /* 0x000fe20003800000 */
[----:B------:R-:W-:Y:S02]  /*3bd0*/  USEL UR4, URZ, 0x1, UP0 ;  /* 0x00000001ff047887 */ /* 0x000fe40008000000 */
[----:B------:R-:W-:Y:S02]  /*3be0*/  USHF.L.U32 UR19, UR19, 0x7, URZ ;  /* 0x0000000713137899 */ /* 0x000fe400080006ff */
[----:B------:R-:W-:Y:S02]  /*3bf0*/  ULOP3.LUT UR15, UR12, UR4, URZ, 0x3c, !UPT ;  /* 0x000000040c0f7292 */ /* 0x000fe4000f8e3cff */
[----:B------:R-:W-:Y:S02]  /*3c00*/  USEL UR4, UR6, URZ, UP0 ;  /* 0x000000ff06047287 */ /* 0x000fe40008000000 */
[----:B------:R-:W-:Y:S02]  /*3c10*/  UIADD3 UR16, UPT, UPT, UR16, 0x10c00, URZ ;  /* 0x00010c0010107890 */ /* 0x000fe4000fffe0ff */
[----:B------:R-:W-:-:S02]  /*3c20*/  UIADD3 UR17, UPT, UPT, UR5, 0x20, URZ ;  /* 0x0000002005117890 */ /* 0x000fc4000fffe0ff */
[----:B------:R-:W-:Y:S01]  /*3c30*/  @P0 IMAD.MOV.U32 R2, RZ, RZ, 0x4000 ;  /* 0x00004000ff020424 */ /* 0x000fe200078e00ff */
[----:B------:R-:W-:Y:S02]  /*3c40*/  USHF.L.U32 UR7, UR15, 0x1f, URZ ;  /* 0x0000001f0f077899 */ /* 0x000fe400080006ff */
[----:B------:R-:W-:Y:S01]  /*3c50*/  ULEA UR6, UR4, UR25, 0x3 ;  /* 0x0000001904067291 */ /* 0x000fe2000f8e18ff */
[----:B------:R2:W-:Y:S01]  /*3c60*/  @P0 SYNCS.ARRIVE.TRANS64 RZ, [UR5+0x20], R2 ;  /* 0x00002002ffff09a7 */ /* 0x0005e20008000005 */
[----:B------:R-:W-:Y:S01]  /*3c70*/  UMOV UR20, UR36 ;  /* 0x0000002400147c82 */ /* 0x000fe20008000000 */
[----:B------:R-:W-:Y:S01]  /*3c80*/  UMOV UR21, UR37 ;  /* 0x0000002500157c82 */ /* 0x000fe20008000000 */
[----:B-1----:R-:W-:Y:S01]  /*3c90*/  MOV R0, UR7 ;  /* 0x0000000700007c02 */ /* 0x002fe20008000f00 */
[----:B------:R2:W-:Y:S04]  /*3ca0*/  UTMALDG.4D [UR16], [UR26], desc[URZ] ;  /* 0x0000ff101a0075b4 */ /* 0x0005e80008019000 */
[----:B------:R-:W1:Y:S02]  /*3cb0*/  SYNCS.PHASECHK.TRANS64.TRYWAIT P0, [UR6+0x70], R0 ;  /* 0x00007000ff0075a7 */ /* 0x000e640008001106 */
[----:B-12---:R-:W-:Y:S05]  /*3cc0*/  @!P0 BRA `(.L_x_40) ;  /* 0x0000007800bc8947 */ /* 0x006fea0003800000 */
.L_x_110:
[----:B------:R-:W-:Y:S02]  /*3cd0*/  UIADD3 UR7, UPT, UPT, UR4, 0x1, URZ ;  /* 0x0000000104077890 */ /* 0x000fe4000fffe0ff */
[----:B------:R-:W-:Y:S02]  /*3ce0*/  UIADD3 UR14, UPT, UPT, UR14, 0x1, URZ ;  /* 0x000000010e0e7890 */ /* 0x000fe4000fffe0ff */
[----:B------:R-:W-:Y:S02]  /*3cf0*/  UISETP.NE.AND UP0, UPT, UR7, 0xa, UPT ;  /* 0x0000000a0700788c */ /* 0x000fe4000bf05270 */
[----:B------:R-:W-:Y:S01]  /*3d00*/  ULEA UR8, UR4, UR25, 0xe ;  /* 0x0000001904087291 */ /* 0x000fe2000f8e70ff */
[----:B------:R-:W-:Y:S01]  /*3d10*/  ELECT P0, URZ, PT ;  /* 0x0000000000ff782f */ /* 0x000fe20003800000 */
[----:B------:R-:W-:Y:S02]  /*3d20*/  USEL UR4, URZ, 0x1, UP0 ;  /* 0x00000001ff047887 */ /* 0x000fe40008000000 */
[----:B------:R-:W-:-:S02]  /*3d30*/  USEL UR7, UR7, URZ, UP0 ;  /* 0x000000ff07077287 */ /* 0x000fc40008000000 */
[----:B------:R-:W-:Y:S02]  /*3d40*/  UISETP.NE.AND UP0, UPT, UR14, UR30, UPT ;  /* 0x0000001e0e00728c */ /* 0x000fe4000bf05270 */
[----:B------:R-:W-:Y:S02]  /*3d50*/  UIADD3 UR9, UPT, UPT, UR6, 0x20, URZ ;  /* 0x0000002006097890 */ /* 0x000fe4000fffe0ff */
[----:B------:R-:W-:Y:S01]  /*3d60*/  UIADD3 UR8, UPT, UPT, UR8, 0x10c00, URZ ;  /* 0x00010c0008087890 */ /* 0x000fe2000fffe0ff */
[----:B------:R-:W-:Y:S01]  /*3d70*/  UMOV UR11, UR19 ;  /* 0x00000013000b7c82 */ /* 0x000fe20008000000 */
[----:B------:R-:W-:Y:S01]  /*3d80*/  UMOV UR12, UR36 ;  /* 0x00000024000c7c82 */ /* 0x000fe20008000000 */
[----:B------:R-:W-:Y:S01]  /*3d90*/  UMOV UR13, UR37 ;  /* 0x00000025000d7c82 */ /* 0x000fe20008000000 */
[----:B------:R2:W-:Y:S05]  /*3da0*/  @P0 SYNCS.ARRIVE.TRANS64 RZ, [UR6+0x20], R4 ;  /* 0x00002004ffff09a7 */ /* 0x0005ea0008000006 */
[----:B------:R3:W-:Y:S02]  /*3db0*/  UTMALDG.4D [UR8], [UR22], desc[URZ] ;  /* 0x0000ff08160075b4 */ /* 0x0007e40008019000 */
[----:B---3--:R-:W-:Y:S01]  /*3dc0*/  ULOP3.LUT UR12, UR15, UR4, URZ, 0x3c, !UPT ;  /* 0x000000040f0c7292 */ /* 0x008fe2000f8e3cff */
[----:B------:R-:W-:Y:S11]  /*3dd0*/  BRA.U UP0, `(.L_x_41) ;  /* 0xfffffffd00547547 */ /* 0x000ff6000b83ffff */
.L_x_38:
[----:B------:R-:W3:Y:S01]  /*3de0*/  LDCU UR4, c[0x0][0x610] ;  /* 0x0000c200ff0477ac */ /* 0x000ee20008000800 */
[----:B------:R-:W4:Y:S01]  /*3df0*/  LDCU.U8 UR10, c[0x0][0x614] ;  /* 0x0000c280ff0a77ac */ /* 0x000f220008000000 */
[----:B------:R-:W-:Y:S01]  /*3e00*/  UIADD3 UR38, UPT, UPT, UR43, UR38, URZ ;  /* 0x000000262b267290 */ /* 0x000fe2000fffe0ff */
[----:B------:R-:W5:Y:S01]  /*3e10*/  LDCU.U8 UR6, c[0x0][0x615] ;  /* 0x0000c2a0ff0677ac */ /* 0x000f620008000000 */
[----:B------:R-:W1:Y:S02]  /*3e20*/  LDCU.64 UR8, c[0x0][0x618] ;  /* 0x0000c300ff0877ac */ /* 0x000e640008000a00 */
[----:B---3--:R-:W-:Y:S01]  /*3e30*/  UIMAD.WIDE.U32 UR4, UR38, UR4, URZ ;  /* 0x00000004260472a5 */ /* 0x008fe2000f8e00ff */
[----:B------:R-:W3:Y:S01]  /*3e40*/  LDCU.U8 UR11, c[0x0][0x620] ;  /* 0x0000c400ff0b77ac */ /* 0x000ee20008000000 */
[----:B------:R-:W2:Y:S05]  /*3e50*/  LDCU UR27, c[0x0][0x60c] ;  /* 0x0000c180ff1b77ac */ /* 0x000eaa0008000800 */
[----:B------:R-:W-:-:S02]  /*3e60*/  UMOV UR4, UR5 ;  /* 0x0000000500047c82 */ /* 0x000fc40008000000 */
[----:B------:R-:W-:-:S04]  /*3e70*/  UIADD3 UR36, UPT, UPT, UR38, -UR4, URZ ;  /* 0x8000000426247290 */ /* 0x000fc8000fffe0ff */
[----:B----4-:R-:W-:Y:S01]  /*3e80*/  USHF.R.U32.HI UR36, URZ, UR10, UR36 ;  /* 0x0000000aff247299 */ /* 0x010fe20008011624 */
[----:B------:R-:W4:Y:S03]  /*3e90*/  LDCU.U8 UR10, c[0x0][0x621] ;  /* 0x0000c420ff0a77ac */ /* 0x000f260008000000 */
[----:B------:R-:W-:-:S04]  /*3ea0*/  UIADD3 UR36, UPT, UPT, UR4, UR36, URZ ;  /* 0x0000002404247290 */ /* 0x000fc8000fffe0ff */
[----:B-----5:R-:W-:Y:S01]  /*3eb0*/  USHF.R.U32.HI UR36, URZ, UR6, UR36 ;  /* 0x00000006ff247299 */ /* 0x020fe20008011624 */
[----:B------:R-:W5:Y:S03]  /*3ec0*/  LDCU UR6, c[0x0][0x624] ;  /* 0x0000c480ff0677ac */ /* 0x000f660008000800 */
[----:B-1----:R-:W-:-:S07]  /*3ed0*/  UIMAD.WIDE.U32 UR4, UR36, UR9, URZ ;  /* 0x00000009240472a5 */ /* 0x002fce000f8e00ff */
[----:B------:R-:W-:Y:S02]  /*3ee0*/  UMOV UR4, UR5 ;  /* 0x0000000500047c82 */ /* 0x000fe40008000000 */
[----:B------:R-:W-:-:S04]  /*3ef0*/  UIADD3 UR5, UPT, UPT, UR36, -UR4, URZ ;  /* 0x8000000424057290 */ /* 0x000fc8000fffe0ff */
[----:B---3--:R-:W-:Y:S02]  /*3f00*/  USHF.R.U32.HI UR5, URZ, UR11, UR5 ;  /* 0x0000000bff057299 */ /* 0x008fe40008011605 */
[----:B-----5:R-:W-:Y:S02]  /*3f10*/  UISETP.GE.AND UP0, UPT, UR38, UR6, UPT ;  /* 0x000000062600728c */ /* 0x020fe4000bf06270 */
[----:B------:R-:W-:Y:S02]  /*3f20*/  UIADD3 UR4, UPT, UPT, UR4, UR5, URZ ;  /* 0x0000000504047290 */ /* 0x000fe4000fffe0ff */
[----:B------:R-:W-:Y:S02]  /*3f30*/  UIADD3 UR5, UPT, UPT, -UR36, URZ, URZ ;  /* 0x000000ff24057290 */ /* 0x000fe4000fffe1ff */
[----:B----4-:R-:W-:Y:S02]  /*3f40*/  USHF.R.U32.HI UR37, URZ, UR10, UR4 ;  /* 0x0000000aff257299 */ /* 0x010fe40008011604 */
[----:B--2---:R-:W-:-:S02]  /*3f50*/  UIMAD UR27, UR27, UR5, UR38 ;  /* 0x000000051b1b72a4 */ /* 0x004fc4000f8e0226 */
[----:B------:R-:W-:-:S04]  /*3f60*/  UIADD3 UR4, UPT, UPT, -UR37, URZ, URZ ;  /* 0x000000ff25047290 */ /* 0x000fc8000fffe1ff */
[----:B------:R-:W-:Y:S01]  /*3f70*/  UIMAD UR36, UR8, UR4, UR36 ;  /* 0x00000004082472a4 */ /* 0x000fe2000f8e0224 */
[----:B------:R-:W-:Y:S11]  /*3f80*/  BRA.U !UP0, `(.L_x_42) ;  /* 0xfffffff508947547 */ /* 0x000ff6000b83ffff */
.L_x_33:
[----:B------:R-:W-:Y:S02]  /*3f90*/  UIADD3 UR4, UPT, UPT, UR7, 0x2, URZ ;  /* 0x0000000207047890 */ /* 0x000fe4000fffe0ff */
[----:B------:R-:W-:-:S04]  /*3fa0*/  UISETP.NE.AND UP0, UPT, UR7, 0x9, UPT ;  /* 0x000000090700788c */ /* 0x000fc8000bf05270 */
[----:B------:R-:W-:-:S04]  /*3fb0*/  USEL UR4, UR4, 0x1, UP0 ;  /* 0x0000000104047887 */ /* 0x000fc80008000000 */
[----:B------:R-:W-:Y:S02]  /*3fc0*/  UIADD3 UR8, UPT, UPT, UR4, 0x1, URZ ;  /* 0x0000000104087890 */ /* 0x000fe4000fffe0ff */
[----:B------:R-:W-:-:S04]  /*3fd0*/  UISETP.NE.AND UP1, UPT, UR4, 0xa, UPT ;  /* 0x0000000a0400788c */ /* 0x000fc8000bf25270 */
[----:B------:R-:W-:Y:S02]  /*3fe0*/  USEL UR8, UR8, 0x1, UP1 ;  /* 0x0000000108087887 */ /* 0x000fe40008800000 */
[----:B------:R-:W-:Y:S02]  /*3ff0*/  UISETP.EQ.XOR UP1, UPT, UR7, 0x9, !UP1 ;  /* 0x000000090700788c */ /* 0x000fe4000cf22a70 */
[----:B------:R-:W-:Y:S02]  /*4000*/  UIADD3 UR5, UPT, UPT, UR8, 0x1, URZ ;  /* 0x0000000108057890 */ /* 0x000fe4000fffe0ff */
[----:B------:R-:W-:Y:S02]  /*4010*/  UISETP.NE.AND UP0, UPT, UR8, 0xa, UPT ;  /* 0x0000000a0800788c */ /* 0x000fe4000bf05270 */
[----:B------:R-:W-:Y:S02]  /*4020*/  UISETP.EQ.XOR UP1, UPT, UR8, 0xa, UP1 ;  /* 0x0000000a0800788c */ /* 0x000fe40008f22a70 */
[----:B------:R-:W-:-:S04]  /*4030*/  USEL UR5, UR5, 0x1, UP0 ;  /* 0x0000000105057887 */ /* 0x000fc80008000000 */
        /* <DEDUP_REMOVED lines=12> */
[----:B------:R-:W-:Y:S01]  /*4100*/  UIADD3 UR6, UPT, UPT, UR5, 0x1, URZ ;  /* 0x0000000105067890 */ /* 0x000fe2000fffe0ff */
[----:B------:R-:W1:Y:S01]  /*4110*/  S2UR UR7, SR_CgaCtaId ;  /* 0x00000000000779c3 */ /* 0x000e620000008800 */
[----:B------:R-:W-:Y:S02]  /*4120*/  UISETP.NE.AND UP0, UPT, UR5, 0xa, UPT ;  /* 0x0000000a0500788c */ /* 0x000fe4000bf05270 */
[----:B------:R-:W-:Y:S02]  /*4130*/  UISETP.EQ.XOR UP1, UPT, UR5, 0xa, UP1 ;  /* 0x0000000a0500788c */ /* 0x000fe40008f22a70 */
[----:B------:R-:W-:-:S03]  /*4140*/  USEL UR4, UR6, 0x1, UP0 ;  /* 0x0000000106047887 */ /* 0x000fc60008000000 */
[----:B------:R-:W-:Y:S01]  /*4150*/  UMOV UR6, 0x400 ;  /* 0x0000040000067882 */ /* 0x000fe20000000000 */
[----:B------:R-:W-:Y:S02]  /*4160*/  UIADD3 UR5, UPT, UPT, UR4, 0x1, URZ ;  /* 0x0000000104057890 */ /* 0x000fe4000fffe0ff */
[----:B------:R-:W-:Y:S02]  /*4170*/  UISETP.NE.AND UP0, UPT, UR4, 0xa, UPT ;  /* 0x0000000a0400788c */ /* 0x000fe4000bf05270 */
[----:B------:R-:W-:Y:S02]  /*4180*/  UISETP.EQ.XOR UP1, UPT, UR4, 0xa, UP1 ;  /* 0x0000000a0400788c */ /* 0x000fe40008f22a70 */
[----:B------:R-:W-:-:S04]  /*4190*/  USEL UR5, UR5, 0x1, UP0 ;  /* 0x0000000105057887 */ /* 0x000fc80008000000 */
[----:B------:R-:W-:Y:S02]  /*41a0*/  UISETP.EQ.XOR UP1, UPT, UR5, 0xa, UP1 ;  /* 0x0000000a0500788c */ /* 0x000fe40008f22a70 */
[----:B------:R-:W-:Y:S02]  /*41b0*/  UISETP.NE.AND UP0, UPT, UR5, 0xa, UPT ;  /* 0x0000000a0500788c */ /* 0x000fe4000bf05270 */
[----:B------:R-:W-:Y:S02]  /*41c0*/  USEL UR4, URZ, 0x1, !UP1 ;  /* 0x00000001ff047887 */ /* 0x000fe4000c800000 */
[----:B-1----:R-:W-:Y:S02]  /*41d0*/  ULEA UR6, UR7, UR6, 0x18 ;  /* 0x0000000607067291 */ /* 0x002fe4000f8ec0ff */
[----:B------:R-:W-:Y:S02]  /*41e0*/  ULOP3.LUT UR4, UR12, UR4, URZ, 0x3c, !UPT ;  /* 0x000000040c047292 */ /* 0x000fe4000f8e3cff */
[----:B------:R-:W-:-:S02]  /*41f0*/  USEL UR5, UR5, URZ, UP0 ;  /* 0x000000ff05057287 */ /* 0x000fc40008000000 */
[----:B------:R-:W-:Y:S02]  /*4200*/  USHF.L.U32 UR4, UR4, 0x1f, URZ ;  /* 0x0000001f04047899 */ /* 0x000fe400080006ff */
[----:B------:R-:W-:-:S04]  /*4210*/  ULEA UR5, UR5, UR6, 0x3 ;  /* 0x0000000605057291 */ /* 0x000fc8000f8e18ff */
[----:B------:R-:W-:-:S05]  /*4220*/  MOV R0, UR4 ;  /* 0x0000000400007c02 */ /* 0x000fca0008000f00 */
[----:B------:R-:W1:Y:S02]  /*4230*/  SYNCS.PHASECHK.TRANS64.TRYWAIT P0, [UR5+0x70], R0 ;  /* 0x00007000ff0075a7 */ /* 0x000e640008001105 */
[----:B-1----:R-:W-:Y:S05]  /*4240*/  @!P0 BRA `(.L_x_43) ;  /* 0x00000074007c8947 */ /* 0x002fea0003800000 */
.L_x_112:
[----:B------:R-:W-:Y:S01]  /*4250*/  ELECT P0, URZ, PT ;  /* 0x0000000000ff782f */ /* 0x000fe20003800000 */
[----:B------:R-:W-:-:S06]  /*4260*/  USHF.L.U32 UR4, UR39, 0x1f, URZ ;  /* 0x0000001f27047899 */ /* 0x000fcc00080006ff */
[----:B-1----:R-:W-:-:S06]  /*4270*/  MOV R0, UR4 ;  /* 0x0000000400007c02 */ /* 0x002fcc0008000f00 */
[----:B------:R-:W-:-:S04]  /*4280*/  @P0 IMAD.MOV.U32 R2, RZ, RZ, 0x4000 ;  /* 0x00004000ff020424 */ /* 0x000fc800078e00ff */
[----:B------:R1:W-:Y:S01]  /*4290*/  @P0 SYNCS.ARRIVE.TRANS64 RZ, [UR5+0x20], R2 ;  /* 0x00002002ffff09a7 */ /* 0x0003e20008000005 */
[----:B------:R-:W2:Y:S02]  /*42a0*/  SYNCS.PHASECHK.TRANS64.TRYWAIT P0, [UR6+0x18], R0 ;  /* 0x00001800ff0075a7 */ /* 0x000ea40008001106 */
[----:B-12---:R-:W-:Y:S05]  /*42b0*/  @!P0 BRA `(.L_x_44) ;  /* 0x0000007400888947 */ /* 0x006fea0003800000 */
.L_x_114:
[----:B------:R-:W-:-:S13]  /*42c0*/  ELECT P0, URZ, PT ;  /* 0x0000000000ff782f */ /* 0x000fda0003800000 */
[----:B-1----:R-:W-:-:S04]  /*42d0*/  @P0 MOV R0, 0x4000 ;  /* 0x0000400000000802 */ /* 0x002fc80000000f00 */
[----:B------:R1:W-:Y:S03]  /*42e0*/  @P0 SYNCS.ARRIVE.TRANS64 RZ, [UR6+0x8], R0 ;  /* 0x00000800ffff09a7 */ /* 0x0003e60008000006 */
.L_x_2:
[----:B-1-3--:R-:W1:Y:S02]  /*42f0*/  S2R R0, SR_TID.X ;  /* 0x0000000000007919 */ /* 0x00ae640000002100 */
[----:B-1----:R-:W-:-:S04]  /*4300*/  SHF.R.U32.HI R0, RZ, 0x5, R0 ;  /* 0x00000005ff007819 */ /* 0x002fc80000011600 */
[----:B------:R-:W-:-:S13]  /*4310*/  R2UR UR4, R0 ;  /* 0x00000000000472ca */ /* 0x000fda00000e0000 */
[----:B------:R-:W-:-:S09]  /*4320*/  UISETP.GT.AND UP0, UPT, UR4, 0x7, UPT ;  /* 0x000000070400788c */ /* 0x000fd2000bf04270 */
[----:B------:R-:W-:Y:S05]  /*4330*/  BRA.U UP0, `(.L_x_32) ;  /* 0x0000004900f07547 */ /* 0x000fea000b800000 */
.L_x_45:
[----:B------:R-:W-:-:S08]  /*4340*/  NOP ;  /* 0x0000000000007918 */ /* 0x000fd00000000000 */
[----:B------:R-:W1:Y:S02]  /*4350*/  USETMAXREG.TRY_ALLOC.CTAPOOL UP0, 0xc8 ;  /* 0x000000c8000079c8 */ /* 0x000e640008000600 */
[----:B-1----:R-:W-:Y:S05]  /*4360*/  BRA.U !UP0, `(.L_x_45) ;  /* 0xfffffffd08f47547 */ /* 0x002fea000b83ffff */
[----:B------:R-:W2:Y:S01]  /*4370*/  LDL R0, [R1] ;  /* 0x0000000001007983 */ /* 0x000ea20000100800 */
[----:B------:R-:W1:Y:S01]  /*4380*/  LDCU UR6, c[0x0][0x38c] ;  /* 0x00007180ff0677ac */ /* 0x000e620008000800 */
[----:B------:R-:W3:Y:S01]  /*4390*/  LDCU UR7, c[0x0][0x624] ;  /* 0x0000c480ff0777ac */ /* 0x000ee20008000800 */
[----:B------:R-:W-:Y:S01]  /*43a0*/  UMOV UR9, 0x1 ;  /* 0x0000000100097882 */ /* 0x000fe20000000000 */
[----:B-1----:R-:W-:Y:S02]  /*43b0*/  UIADD3 UR4, UPT, UPT, -UR6, URZ, URZ ;  /* 0x000000ff06047290 */ /* 0x002fe4000fffe1ff */
[----:B------:R-:W-:Y:S02]  /*43c0*/  UIADD3 UR5, UPT, UPT, UR6, -0x1, URZ ;  /* 0xffffffff06057890 */ /* 0x000fe4000fffe0ff */
[----:B------:R-:W-:Y:S02]  /*43d0*/  USHF.R.S32.HI UR4, URZ, 0x1f, UR4 ;  /* 0x0000001fff047899 */ /* 0x000fe40008011404 */
[----:B------:R-:W-:-:S02]  /*43e0*/  UISETP.GT.AND UP0, UPT, UR6, URZ, UPT ;  /* 0x000000ff0600728c */ /* 0x000fc4000bf04270 */
[----:B------:R-:W-:Y:S02]  /*43f0*/  USHF.R.S32.HI UR14, URZ, 0x1f, UR5 ;  /* 0x0000001fff0e7899 */ /* 0x000fe40008011405 */
[----:B------:R-:W-:Y:S02]  /*4400*/  ULEA.HI UR4, UR4, -UR6, URZ, 0x7 ;  /* 0x8000000604047291 */ /* 0x000fe4000f8f38ff */
[----:B------:R-:W-:Y:S02]  /*4410*/  ULEA.HI UR14, UR14, UR5, URZ, 0x7 ;  /* 0x000000050e0e7291 */ /* 0x000fe4000f8f38ff */
[----:B------:R-:W-:Y:S02]  /*4420*/  USHF.R.S32.HI UR4, URZ, 0x7, UR4 ;  /* 0x00000007ff047899 */ /* 0x000fe40008011404 */
[----:B------:R-:W-:Y:S02]  /*4430*/  USHF.R.S32.HI UR14, URZ, 0x7, UR14 ;  /* 0x00000007ff0e7899 */ /* 0x000fe4000801140e */
[----:B------:R-:W-:Y:S01]  /*4440*/  @!UP0 ULOP3.LUT UR14, URZ, UR4, URZ, 0x33, !UPT ;  /* 0x00000004ff0e8292 */ /* 0x000fe2000f8e33ff */
[----:B------:R-:W-:Y:S01]  /*4450*/  BAR.SYNC.DEFER_BLOCKING 0x2, 0x1a0 ;  /* 0x0086800000007b1d */ /* 0x000fe20000010000 */
[----:B--2---:R-:W-:-:S13]  /*4460*/  R2UR UR8, R0 ;  /* 0x00000000000872ca */ /* 0x004fda00000e0000 */
[----:B---3--:R-:W-:-:S09]  /*4470*/  UISETP.GE.AND UP0, UPT, UR8, UR7, UPT ;  /* 0x000000070800728c */ /* 0x008fd2000bf06270 */
[----:B------:R-:W-:Y:S05]  /*4480*/  BRA.U UP0, `(.L_x_46) ;  /* 0x0000004900647547 */ /* 0x000fea000b800000 */
[----:B------:R-:W1:Y:S01]  /*4490*/  S2R R0, SR_TID.X ;  /* 0x0000000000007919 */ /* 0x000e620000002100 */
[----:B------:R-:W2:Y:S01]  /*44a0*/  S2UR UR12, SR_CgaCtaId ;  /* 0x00000000000c79c3 */ /* 0x000ea20000008800 */
[----:B------:R-:W-:Y:S01]  /*44b0*/  UISETP.LT.AND UP0, UPT, URZ, UR14, UPT ;  /* 0x0000000eff00728c */ /* 0x000fe2000bf01270 */
[----:B------:R-:W-:Y:S01]  /*44c0*/  IMAD.MOV.U32 R191, RZ, RZ, -0x1 ;  /* 0xffffffffffbf7424 */ /* 0x000fe200078e00ff */
[----:B------:R-:W-:Y:S01]  /*44d0*/  UMOV UR7, 0x400 ;  /* 0x0000040000077882 */ /* 0x000fe20000000000 */
[----:B------:R-:W-:Y:S01]  /*44e0*/  UMOV UR8, 0x400 ;  /* 0x0000040000087882 */ /* 0x000fe20000000000 */
[----:B------:R-:W-:Y:S01]  /*44f0*/  USEL UR5, URZ, UR14, !UP0 ;  /* 0x0000000eff057287 */ /* 0x000fe2000c000000 */
[----:B------:R-:W-:Y:S02]  /*4500*/  UMOV UR10, URZ ;  /* 0x000000ff000a7c82 */ /* 0x000fe40008000000 */
[----:B------:R-:W3:Y:S01]  /*4510*/  S2UR UR19, SR_CgaCtaId ;  /* 0x00000000001379c3 */ /* 0x000ee20000008800 */
[----:B------:R-:W-:Y:S01]  /*4520*/  UIMAD UR5, UR5, -0x80, UR6 ;  /* 0xffffff80050578a4 */ /* 0x000fe2000f8e0206 */
[----:B------:R-:W-:Y:S01]  /*4530*/  UMOV UR17, URZ ;  /* 0x000000ff00117c82 */ /* 0x000fe20008000000 */
[----:B--2---:R-:W-:-:S04]  /*4540*/  ULEA UR12, UR12, UR7, 0x18 ;  /* 0x000000070c0c7291 */ /* 0x004fc8000f8ec0ff */
[----:B------:R-:W-:Y:S02]  /*4550*/  UIADD3 UR18, UPT, UPT, UR12, 0x8, URZ ;  /* 0x000000080c127890 */ /* 0x000fe4000fffe0ff */
[----:B------:R-:W-:Y:S01]  /*4560*/  UIADD3 UR16, UPT, UPT, UR12, 0x8, URZ ;  /* 0x000000080c107890 */ /* 0x000fe2000fffe0ff */
[----:B-1----:R-:W-:Y:S01]  /*4570*/  SHF.R.U32.HI R0, RZ, 0x5, R0 ;  /* 0x00000005ff007819 */ /* 0x002fe20000011600 */
[----:B---3--:R-:W-:-:S03]  /*4580*/  ULEA UR19, UR19, UR8, 0x18 ;  /* 0x0000000813137291 */ /* 0x008fc6000f8ec0ff */
[----:B------:R-:W-:Y:S01]  /*4590*/  R2UR UR9, R0 ;  /* 0x00000000000972ca */ /* 0x000fe200000e0000 */
[----:B------:R-:W-:-:S05]  /*45a0*/  IMAD R0, RZ, RZ, -UR5 ;  /* 0x80000005ff007e24 */ /* 0x000fca000f8e02ff */
[C---:B------:R-:W-:Y:S02]  /*45b0*/  VIADDMNMX R4, R0.reuse, 0x80, RZ, !PT ;  /* 0x0000008000047846 */ /* 0x040fe400078001ff */
[C---:B------:R-:W-:Y:S02]  /*45c0*/  VIADDMNMX R2, R0.reuse, 0x20, RZ, !PT ;  /* 0x0000002000027846 */ /* 0x040fe400078001ff */
[C---:B------:R-:W-:Y:S02]  /*45d0*/  VIADDMNMX R3, R0.reuse, 0x40, RZ, !PT ;  /* 0x0000004000037846 */ /* 0x040fe400078001ff */
[----:B------:R-:W-:Y:S01]  /*45e0*/  VIADDMNMX R0, R0, 0x60, RZ, !PT ;  /* 0x0000006000007846 */ /* 0x000fe200078001ff */
[----:B------:R-:W-:Y:S01]  /*45f0*/  USHF.R.S32.HI UR4, URZ, 0x1f, UR9 ;  /* 0x0000001fff047899 */ /* 0x000fe20008011409 */
[--C-:B------:R-:W-:Y:S01]  /*4600*/  SHF.R.U32.HI R194, RZ, R2, R191.reuse ;  /* 0x00000002ffc27219 */ /* 0x100fe200000116bf */
[----:B------:R-:W-:Y:S01]  /*4610*/  UISETP.GT.AND UP3, UPT, UR9, 0x3, UPT ;  /* 0x000000030900788c */ /* 0x000fe2000bf64270 */
[--C-:B------:R-:W-:Y:S01]  /*4620*/  SHF.R.U32.HI R193, RZ, R3, R191.reuse ;  /* 0x00000003ffc17219 */ /* 0x100fe200000116bf */
[----:B------:R-:W-:Y:S01]  /*4630*/  ULEA.HI UR4, UR4, UR9, URZ, 0x2 ;  /* 0x0000000904047291 */ /* 0x000fe2000f8f10ff */
[--C-:B------:R-:W-:Y:S01]  /*4640*/  SHF.R.U32.HI R192, RZ, R0, R191.reuse ;  /* 0x00000000ffc07219 */ /* 0x100fe200000116bf */
[----:B------:R-:W-:Y:S01]  /*4650*/  UISETP.GT.AND UP2, UPT, UR9, 0x3, UPT ;  /* 0x000000030900788c */ /* 0x000fe2000bf44270 */
[----:B------:R-:W-:Y:S01]  /*4660*/  SHF.R.U32.HI R191, RZ, R4, R191 ;  /* 0x00000004ffbf7219 */ /* 0x000fe200000116bf */
[----:B------:R-:W-:-:S02]  /*4670*/  ULOP3.LUT UR4, UR4, 0xfffffffc, URZ, 0xc0, !UPT ;  /* 0xfffffffc04047892 */ /* 0x000fc4000f8ec0ff */
[----:B------:R-:W-:Y:S02]  /*4680*/  UISETP.GT.AND UP1, UPT, UR9, 0x3, UPT ;  /* 0x000000030900788c */ /* 0x000fe4000bf24270 */
[----:B------:R-:W-:Y:S02]  /*4690*/  UIADD3 UR4, UPT, UPT, UR9, -UR4, URZ ;  /* 0x8000000409047290 */ /* 0x000fe4000fffe0ff */
[----:B------:R-:W-:Y:S02]  /*46a0*/  USEL UR15, URZ, 0x80, !UP2 ;  /* 0x00000080ff0f7887 */ /* 0x000fe4000d000000 */
[----:B------:R-:W-:Y:S02]  /*46b0*/  UIADD3 UR13, UPT, UPT, UR4, 0x4, URZ ;  /* 0x00000004040d7890 */ /* 0x000fe4000fffe0ff */
[----:B------:R-:W-:Y:S02]  /*46c0*/  @!UP3 UIADD3 UR13, UPT, UPT, UR4, URZ, URZ ;  /* 0x000000ff040db290 */ /* 0x000fe4000fffe0ff */
[----:B------:R-:W-:-:S02]  /*46d0*/  USEL UR20, URZ, 0x80, !UP1 ;  /* 0x00000080ff147887 */ /* 0x000fc4000c800000 */
[----:B------:R-:W-:Y:S01]  /*46e0*/  UIADD3 UR13, UPT, UPT, UR13, 0x3, URZ ;  /* 0x000000030d0d7890 */ /* 0x000fe2000fffe0ff */
[----:B------:R-:W-:-:S11]  /*46f0*/  UMOV UR9, 0x1 ;  /* 0x0000000100097882 */ /* 0x000fd60000000000 */
.L_x_54:
[----:B------:R-:W-:Y:S01]  /*4700*/  UMOV UR5, UR18 ;  /* 0x0000001200057c82 */ /* 0x000fe20008000000 */
[----:B------:R-:W-:Y:S02]  /*4710*/  USHF.L.U32 UR6, UR9, 0x1f, URZ ;  /* 0x0000001f09067899 */ /* 0x000fe400080006ff */
[----:B------:R-:W-:Y:S02]  /*4720*/  @!UP2 UIADD3 UR5, UPT, UPT, UR12, URZ, URZ ;  /* 0x000000ff0c05a290 */ /* 0x000fe4000fffe0ff */
[----:B------:R-:W-:Y:S02]  /*4730*/  USHF.L.U32 UR4, UR10, 0x1f, URZ ;  /* 0x0000001f0a047899 */ /* 0x000fe400080006ff */
[----:B--2---:R-:W-:Y:S01]  /*4740*/  MOV R0, UR6 ;  /* 0x0000000600007c02 */ /* 0x004fe20008000f00 */
[----:B------:R-:W-:-:S04]  /*4750*/  UIADD3 UR8, UPT, UPT, UR5, 0x130, URZ ;  /* 0x0000013005087890 */ /* 0x000fc8000fffe0ff */
[----:B-1----:R1:W2:Y:S02]  /*4760*/  SYNCS.PHASECHK.TRANS64.TRYWAIT P0, [UR5+0x130], R0 ;  /* 0x00013000ff0075a7 */ /* 0x0022a40008001105 */
[----:B-1----:R-:W-:Y:S01]  /*4770*/  MOV R0, UR4 ;  /* 0x0000000400007c02 */ /* 0x002fe20008000f00 */
[----:B--2---:R-:W-:Y:S06]  /*4780*/  @!P0 BRA `(.L_x_47) ;  /* 0x0000007000788947 */ /* 0x004fec0003800000 */
.L_x_116:
[----:B------:R2:W3:Y:S01]  /*4790*/  SYNCS.PHASECHK.TRANS64.TRYWAIT P0, [UR5+0xc0], R0 ;  /* 0x0000c000ff0075a7 */ /* 0x0004e20008001105 */
[----:B------:R-:W4:Y:S01]  /*47a0*/  S2R R195, SR_TID.X ;  /* 0x0000000000c37919 */ /* 0x000f220000002100 */
[----:B--2---:R-:W-:Y:S02]  /*47b0*/  IMAD.U32 R0, RZ, RZ, UR15 ;  /* 0x0000000fff007e24 */ /* 0x004fe4000f8e00ff */
[----:B----4-:R-:W-:-:S05]  /*47c0*/  IMAD.U32 R2, R195, 0x10000, RZ ;  /* 0x00010000c3027824 */ /* 0x010fca00078e00ff */
[----:B------:R-:W-:-:S04]  /*47d0*/  LOP3.LUT R189, R0, 0x600000, R2, 0xf8, !PT ;  /* 0x0060000000bd7812 */ /* 0x000fc800078ef802 */
[----:B------:R-:W-:Y:S01]  /*47e0*/  R2UR UR6, R189 ;  /* 0x00000000bd0672ca */ /* 0x000fe200000e0000 */
[----:B---3--:R-:W-:-:S14]  /*47f0*/  @!P0 BRA `(.L_x_48) ;  /* 0x0000007000788947 */ /* 0x008fdc0003800000 */
.L_x_118:
[----:B------:R-:W2:Y:S01]  /*4800*/  LDTM.x32 R100, tmem[UR6] ;  /* 0x00000006006479ee */ /* 0x000ea200082c0000 */
[C---:B------:R-:W-:Y:S01]  /*4810*/  LOP3.LUT R190, R189.reuse, 0x20, RZ, 0xfc, !PT ;  /* 0x00000020bdbe7812 */ /* 0x040fe200078efcff */
[----:B------:R-:W-:Y:S01]  /*4820*/  ULOP3.LUT UR10, UR10, 0x1, URZ, 0x3c, !UPT ;  /* 0x000000010a0a7892 */ /* 0x000fe2000f8e3cff */
[----:B------:R-:W-:Y:S01]  /*4830*/  R2P PR, R194, 0x7e ;  /* 0x0000007ec2007804 */ /* 0x000fe20000000000 */
[----:B------:R-:W-:Y:S01]  /*4840*/  UISETP.GE.AND UP0, UPT, UR14, 0x1, UPT ;  /* 0x000000010e00788c */ /* 0x000fe2000bf06270 */
[----:B------:R-:W-:Y:S02]  /*4850*/  R2UR UR4, R190 ;  /* 0x00000000be0472ca */ /* 0x000fe400000e0000 */
[C---:B------:R-:W-:Y:S02]  /*4860*/  LOP3.LUT R186, R189.reuse, 0x40, RZ, 0xfc, !PT ;  /* 0x00000040bdba7812 */ /* 0x040fe400078efcff */
[----:B------:R-:W-:Y:S02]  /*4870*/  LOP3.LUT R185, R189, 0x60, RZ, 0xfc, !PT ;  /* 0x00000060bdb97812 */ /* 0x000fe400078efcff */
[----:B-1----:R-:W-:-:S02]  /*4880*/  LOP3.LUT R0, R194, 0x1, RZ, 0xc0, !PT ;  /* 0x00000001c2007812 */ /* 0x002fc400078ec0ff */
[C---:B------:R-:W-:Y:S02]  /*4890*/  R2UR UR6, R186.reuse ;  /* 0x00000000ba0672ca */ /* 0x040fe400000e0000 */
[C---:B------:R-:W-:Y:S02]  /*48a0*/  LOP3.LUT R188, R189.reuse, 0x50, RZ, 0xfc, !PT ;  /* 0x00000050bdbc7812 */ /* 0x040fe400078efcff */
[----:B------:R-:W-:Y:S01]  /*48b0*/  LOP3.LUT R187, R189, 0x70, RZ, 0xfc, !PT ;  /* 0x00000070bdbb7812 */ /* 0x000fe200078efcff */
[----:B------:R-:W1:Y:S01]  /*48c0*/  LDTM.x32 R68, tmem[UR4] ;  /* 0x00000004004479ee */ /* 0x000e6200082c0000 */
[----:B------:R-:W-:Y:S02]  /*48d0*/  R2UR UR4, R186 ;  /* 0x00000000ba0472ca */ /* 0x000fe400000e0000 */
[----:B--2---:R-:W-:Y:S02]  /*48e0*/  SEL R101, R101, 0xff800000, P1 ;  /* 0xff80000065657807 */ /* 0x004fe40000800000 */
[----:B------:R-:W-:-:S02]  /*48f0*/  SEL R102, R102, 0xff800000, P2 ;  /* 0xff80000066667807 */ /* 0x000fc40001000000 */
[----:B------:R-:W-:Y:S02]  /*4900*/  SEL R103, R103, 0xff800000, P3 ;  /* 0xff80000067677807 */ /* 0x000fe40001800000 */
[----:B------:R-:W-:Y:S02]  /*4910*/  SEL R104, R104, 0xff800000, P4 ;  /* 0xff80000068687807 */ /* 0x000fe40002000000 */
[----:B------:R-:W-:-:S03]  /*4920*/  SEL R105, R105, 0xff800000, P5 ;  /* 0xff80000069697807 */ /* 0x000fc60002800000 */
[----:B------:R-:W2:Y:S01]  /*4930*/  LDTM.x32 R36, tmem[UR4] ;  /* 0x00000004002479ee */ /* 0x000ea200082c0000 */
[----:B------:R-:W-:Y:S02]  /*4940*/  SEL R106, R106, 0xff800000, P6 ;  /* 0xff8000006a6a7807 */ /* 0x000fe40003000000 */
[----:B------:R-:W-:Y:S02]  /*4950*/  R2P PR, R194.B1, 0x7f ;  /* 0x0000007fc2007804 */ /* 0x000fe40000001000 */
[----:B------:R-:W-:Y:S02]  /*4960*/  R2UR UR4, R185 ;  /* 0x00000000b90472ca */ /* 0x000fe400000e0000 */
[----:B------:R-:W-:Y:S02]  /*4970*/  FMNMX R3, R102, R103, !PT ;  /* 0x0000006766037209 */ /* 0x000fe40007800000 */
[----:B------:R-:W-:Y:S02]  /*4980*/  SEL R108, R108, 0xff800000, P0 ;  /* 0xff8000006c6c7807 */ /* 0x000fe40000000000 */
[----:B------:R-:W-:-:S02]  /*4990*/  SEL R109, R109, 0xff800000, P1 ;  /* 0xff8000006d6d7807 */ /* 0x000fc40000800000 */
[----:B------:R-:W-:Y:S02]  /*49a0*/  SEL R110, R110, 0xff800000, P2 ;  /* 0xff8000006e6e7807 */ /* 0x000fe40001000000 */
[----:B------:R-:W-:Y:S02]  /*49b0*/  SEL R111, R111, 0xff800000, P3 ;  /* 0xff8000006f6f7807 */ /* 0x000fe40001800000 */
[----:B------:R-:W-:Y:S01]  /*49c0*/  SEL R112, R112, 0xff800000, P4 ;  /* 0xff80000070707807 */ /* 0x000fe20002000000 */
[----:B------:R-:W3:Y:S01]  /*49d0*/  LDTM.x32 R4, tmem[UR4] ;  /* 0x00000004000479ee */ /* 0x000ee200082c0000 */
[----:B------:R-:W-:Y:S01]  /*49e0*/  SEL R113, R113, 0xff800000, P5 ;  /* 0xff80000071717807 */ /* 0x000fe20002800000 */
[----:B------:R-:W4:Y:S01]  /*49f0*/  LDCU UR4, c[0x0][0x600] ;  /* 0x0000c000ff0477ac */ /* 0x000f220008000800 */
[----:B------:R-:W-:Y:S02]  /*4a00*/  SEL R114, R114, 0xff800000, P6 ;  /* 0xff80000072727807 */ /* 0x000fe40003000000 */
[----:B------:R-:W-:-:S02]  /*4a10*/  R2P PR, R194.B2, 0x7f ;  /* 0x0000007fc2007804 */ /* 0x000fc40000002000 */
[----:B------:R-:W-:-:S03]  /*4a20*/  FMNMX3 R3, R3, R110, R111, !PT ;  /* 0x0000006e03037276 */ /* 0x000fc6000780006f */
[----:B------:R-:W-:Y:S02]  /*4a30*/  SEL R116, R116, 0xff800000, P0 ;  /* 0xff80000074747807 */ /* 0x000fe40000000000 */
[----:B------:R-:W-:Y:S02]  /*4a40*/  SEL R117, R117, 0xff800000, P1 ;  /* 0xff80000075757807 */ /* 0x000fe40000800000 */
[----:B------:R-:W-:Y:S02]  /*4a50*/  SEL R118, R118, 0xff800000, P2 ;  /* 0xff80000076767807 */ /* 0x000fe40001000000 */
[----:B------:R-:W-:Y:S02]  /*4a60*/  SEL R119, R119, 0xff800000, P3 ;  /* 0xff80000077777807 */ /* 0x000fe40001800000 */
[----:B------:R-:W-:Y:S02]  /*4a70*/  SEL R120, R120, 0xff800000, P4 ;  /* 0xff80000078787807 */ /* 0x000fe40002000000 */
[----:B------:R-:W-:-:S02]  /*4a80*/  SEL R121, R121, 0xff800000, P5 ;  /* 0xff80000079797807 */ /* 0x000fc40002800000 */
[----:B------:R-:W-:Y:S02]  /*4a90*/  SEL R122, R122, 0xff800000, P6 ;  /* 0xff8000007a7a7807 */ /* 0x000fe40003000000 */
[----:B------:R-:W-:Y:S02]  /*4aa0*/  R2P PR, R194.B3, 0x7f ;  /* 0x0000007fc2007804 */ /* 0x000fe40000003000 */
[----:B------:R-:W-:-:S03]  /*4ab0*/  FMNMX3 R3, R3, R118, R119, !PT ;  /* 0x0000007603037276 */ /* 0x000fc60007800077 */
[----:B------:R-:W-:Y:S02]  /*4ac0*/  SEL R125, R125, 0xff800000, P1 ;  /* 0xff8000007d7d7807 */ /* 0x000fe40000800000 */
[----:B------:R-:W-:Y:S02]  /*4ad0*/  SEL R126, R126, 0xff800000, P2 ;  /* 0xff8000007e7e7807 */ /* 0x000fe40001000000 */
[----:B------:R-:W-:Y:S02]  /*4ae0*/  SEL R127, R127, 0xff800000, P3 ;  /* 0xff8000007f7f7807 */ /* 0x000fe40001800000 */
[----:B------:R-:W-:Y:S02]  /*4af0*/  SEL R128, R128, 0xff800000, P4 ;  /* 0xff80000080807807 */ /* 0x000fe40002000000 */
[----:B------:R-:W-:Y:S02]  /*4b00*/  SEL R129, R129, 0xff800000, P5 ;  /* 0xff80000081817807 */ /* 0x000fe40002800000 */
[----:B------:R-:W-:-:S02]  /*4b10*/  SEL R130, R130, 0xff800000, P6 ;  /* 0xff80000082827807 */ /* 0x000fc40003000000 */
[----:B------:R-:W-:Y:S02]  /*4b20*/  R2P PR, R193, 0x7e ;  /* 0x0000007ec1007804 */ /* 0x000fe40000000000 */
[----:B------:R-:W-:Y:S02]  /*4b30*/  SEL R124, R124, 0xff800000, P0 ;  /* 0xff8000007c7c7807 */ /* 0x000fe40000000000 */
[----:B------:R-:W-:Y:S02]  /*4b40*/  FMNMX3 R3, R3, R126, R127, !PT ;  /* 0x0000007e03037276 */ /* 0x000fe4000780007f */
[----:B-1----:R-:W-:Y:S02]  /*4b50*/  SEL R69, R69, 0xff800000, P1 ;  /* 0xff80000045457807 */ /* 0x002fe40000800000 */
[----:B------:R-:W-:Y:S02]  /*4b60*/  SEL R70, R70, 0xff800000, P2 ;  /* 0xff80000046467807 */ /* 0x000fe40001000000 */
[----:B------:R-:W-:-:S02]  /*4b70*/  SEL R71, R71, 0xff800000, P3 ;  /* 0xff80000047477807 */ /* 0x000fc40001800000 */
[----:B------:R-:W-:Y:S02]  /*4b80*/  SEL R72, R72, 0xff800000, P4 ;  /* 0xff80000048487807 */ /* 0x000fe40002000000 */
[----:B------:R-:W-:Y:S02]  /*4b90*/  SEL R73, R73, 0xff800000, P5 ;  /* 0xff80000049497807 */ /* 0x000fe40002800000 */
        /* <DEDUP_REMOVED lines=30> */
[----:B--2---:R-:W-:Y:S02]  /*4d80*/  SEL R37, R37, 0xff800000, P1 ;  /* 0xff80000025257807 */ /* 0x004fe40000800000 */
        /* <DEDUP_REMOVED lines=23> */
[----:B------:R-:W-:-:S05]  /*4f00*/  R2P PR, R192.B3, 0x7f ;  /* 0x0000007fc0007804 */ /* 0x000fca0000003000 */
[----:B------:R-:W-:Y:S02]  /*4f10*/  SEL R61, R61, 0xff800000, P1 ;  /* 0xff8000003d3d7807 */ /* 0x000fe40000800000 */
[----:B------:R-:W-:Y:S02]  /*4f20*/  SEL R62, R62, 0xff800000, P2 ;  /* 0xff8000003e3e7807 */ /* 0x000fe40001000000 */
[----:B------:R-:W-:Y:S02]  /*4f30*/  SEL R63, R63, 0xff800000, P3 ;  /* 0xff8000003f3f7807 */ /* 0x000fe40001800000 */
[----:B------:R-:W-:Y:S02]  /*4f40*/  SEL R64, R64, 0xff800000, P4 ;  /* 0xff80000040407807 */ /* 0x000fe40002000000 */
[----:B------:R-:W-:Y:S02]  /*4f50*/  SEL R65, R65, 0xff800000, P5 ;  /* 0xff80000041417807 */ /* 0x000fe40002800000 */
[----:B------:R-:W-:-:S02]  /*4f60*/  SEL R66, R66, 0xff800000, P6 ;  /* 0xff80000042427807 */ /* 0x000fc40003000000 */
[----:B------:R-:W-:Y:S02]  /*4f70*/  R2P PR, R191, 0x7e ;  /* 0x0000007ebf007804 */ /* 0x000fe40000000000 */
[----:B------:R-:W-:-:S03]  /*4f80*/  SEL R60, R60, 0xff800000, P0 ;  /* 0xff8000003c3c7807 */ /* 0x000fc60000000000 */
[----:B---3--:R-:W-:Y:S02]  /*4f90*/  SEL R39, R5, 0xff800000, P1 ;  /* 0xff80000005277807 */ /* 0x008fe40000800000 */
[----:B------:R-:W-:Y:S02]  /*4fa0*/  SEL R136, R6, 0xff800000, P2 ;  /* 0xff80000006887807 */ /* 0x000fe40001000000 */
[----:B------:R-:W-:Y:S02]  /*4fb0*/  SEL R137, R7, 0xff800000, P3 ;  /* 0xff80000007897807 */ /* 0x000fe40001800000 */
[----:B------:R-:W-:Y:S02]  /*4fc0*/  SEL R8, R8, 0xff800000, P4 ;  /* 0xff80000008087807 */ /* 0x000fe40002000000 */
[----:B------:R-:W-:Y:S02]  /*4fd0*/  SEL R9, R9, 0xff800000, P5 ;  /* 0xff80000009097807 */ /* 0x000fe40002800000 */
[----:B------:R-:W-:-:S02]  /*4fe0*/  SEL R10, R10, 0xff800000, P6 ;  /* 0xff8000000a0a7807 */ /* 0x000fc40003000000 */
[----:B------:R-:W-:-:S05]  /*4ff0*/  R2P PR, R191.B1, 0x7f ;  /* 0x0000007fbf007804 */ /* 0x000fca0000001000 */
        /* <DEDUP_REMOVED lines=17> */
[----:B------:R-:W-:Y:S02]  /*5110*/  ISETP.NE.U32.AND P0, PT, R0, 0x1, PT ;  /* 0x000000010000780c */ /* 0x000fe40003f05070 */
[----:B------:R-:W-:Y:S02]  /*5120*/  LOP3.LUT R0, R193, 0x1, RZ, 0xc0, !PT ;  /* 0x00000001c1007812 */ /* 0x000fe400078ec0ff */
[----:B------:R-:W-:Y:S02]  /*5130*/  SEL R100, R100, 0xff800000, !P0 ;  /* 0xff80000064647807 */ /* 0x000fe40004000000 */
[----:B------:R-:W-:Y:S02]  /*5140*/  LOP3.LUT P0, RZ, R194, 0x80, RZ, 0xc0, !PT ;  /* 0x00000080c2ff7812 */ /* 0x000fe4000780c0ff */
[----:B------:R-:W-:-:S02]  /*5150*/  SEL R29, R29, 0xff800000, P1 ;  /* 0xff8000001d1d7807 */ /* 0x000fc40000800000 */
[----:B------:R-:W-:Y:S02]  /*5160*/  SEL R107, R107, 0xff800000, P0 ;  /* 0xff8000006b6b7807 */ /* 0x000fe40000000000 */
[----:B------:R-:W-:Y:S02]  /*5170*/  LOP3.LUT P0, RZ, R194, 0x8000, RZ, 0xc0, !PT ;  /* 0x00008000c2ff7812 */ /* 0x000fe4000780c0ff */
[----:B------:R-:W-:Y:S02]  /*5180*/  FMNMX R6, R106, R107, !PT ;  /* 0x0000006b6a067209 */ /* 0x000fe40007800000 */
[----:B------:R-:W-:Y:S02]  /*5190*/  SEL R115, R115, 0xff800000, P0 ;  /* 0xff80000073737807 */ /* 0x000fe40000000000 */
[----:B------:R-:W-:Y:S02]  /*51a0*/  LOP3.LUT P0, RZ, R194, 0x800000, RZ, 0xc0, !PT ;  /* 0x00800000c2ff7812 */ /* 0x000fe4000780c0ff */
[----:B------:R-:W-:-:S02]  /*51b0*/  FMNMX3 R6, R6, R114, R115, !PT ;  /* 0x0000007206067276 */ /* 0x000fc40007800073 */
[----:B------:R-:W-:Y:S02]  /*51c0*/  SEL R123, R123, 0xff800000, P0 ;  /* 0xff8000007b7b7807 */ /* 0x000fe40000000000 */
[----:B------:R-:W-:Y:S02]  /*51d0*/  ISETP.GT.AND P0, PT, R194, -0x1, PT ;  /* 0xffffffffc200780c */ /* 0x000fe40003f04270 */
[----:B------:R-:W-:Y:S02]  /*51e0*/  FMNMX3 R6, R6, R122, R123, !PT ;  /* 0x0000007a06067276 */ /* 0x000fe4000780007b */
[----:B------:R-:W-:Y:S02]  /*51f0*/  SEL R131, R131, 0xff800000, !P0 ;  /* 0xff80000083837807 */ /* 0x000fe40004000000 */
[----:B------:R-:W-:Y:S02]  /*5200*/  ISETP.NE.U32.AND P0, PT, R0, 0x1, PT ;  /* 0x000000010000780c */ /* 0x000fe40003f05070 */
[----:B------:R-:W-:-:S02]  /*5210*/  LOP3.LUT R0, R192, 0x1, RZ, 0xc0, !PT ;  /* 0x00000001c0007812 */ /* 0x000fc400078ec0ff */
[----:B------:R-:W-:Y:S02]  /*5220*/  SEL R68, R68, 0xff800000, !P0 ;  /* 0xff80000044447807 */ /* 0x000fe40004000000 */
[----:B------:R-:W-:Y:S02]  /*5230*/  LOP3.LUT P0, RZ, R193, 0x80, RZ, 0xc0, !PT ;  /* 0x00000080c1ff7812 */ /* 0x000fe4000780c0ff */
[----:B------:R-:W-:Y:S02]  /*5240*/  FMNMX3 R6, R6, R130, R131, !PT ;  /* 0x0000008206067276 */ /* 0x000fe40007800083 */
[----:B------:R-:W-:Y:S02]  /*5250*/  SEL R75, R75, 0xff800000, P0 ;  /* 0xff8000004b4b7807 */ /* 0x000fe40000000000 */
[----:B------:R-:W-:Y:S02]  /*5260*/  LOP3.LUT P0, RZ, R193, 0x8000, RZ, 0xc0, !PT ;  /* 0x00008000c1ff7812 */ /* 0x000fe4000780c0ff */
[----:B------:R-:W-:-:S02]  /*5270*/  FMNMX3 R6, R6, R74, R75, !PT ;  /* 0x0000004a06067276 */ /* 0x000fc4000780004b */
[----:B------:R-:W-:Y:S02]  /*5280*/  SEL R83, R83, 0xff800000, P0 ;  /* 0xff80000053537807 */ /* 0x000fe40000000000 */
[----:B------:R-:W-:Y:S02]  /*5290*/  LOP3.LUT P0, RZ, R193, 0x800000, RZ, 0xc0, !PT ;  /* 0x00800000c1ff7812 */ /* 0x000fe4000780c0ff */
[----:B------:R-:W-:Y:S02]  /*52a0*/  FMNMX3 R6, R6, R82, R83, !PT ;  /* 0x0000005206067276 */ /* 0x000fe40007800053 */
[----:B------:R-:W-:Y:S02]  /*52b0*/  SEL R91, R91, 0xff800000, P0 ;  /* 0xff8000005b5b7807 */ /* 0x000fe40000000000 */
[----:B------:R-:W-:Y:S02]  /*52c0*/  ISETP.GT.AND P0, PT, R193, -0x1, PT ;  /* 0xffffffffc100780c */ /* 0x000fe40003f04270 */
[----:B------:R-:W-:-:S02]  /*52d0*/  FMNMX3 R6, R6, R90, R91, !PT ;  /* 0x0000005a06067276 */ /* 0x000fc4000780005b */
[----:B------:R-:W-:Y:S02]  /*52e0*/  SEL R99, R99, 0xff800000, !P0 ;  /* 0xff80000063637807 */ /* 0x000fe40004000000 */
[----:B------:R-:W-:Y:S02]  /*52f0*/  ISETP.NE.U32.AND P0, PT, R0, 0x1, PT ;  /* 0x000000010000780c */ /* 0x000fe40003f05070 */
[----:B------:R-:W-:Y:S02]  /*5300*/  LOP3.LUT R0, R191, 0x1, RZ, 0xc0, !PT ;  /* 0x00000001bf007812 */ /* 0x000fe400078ec0ff */
[----:B------:R-:W-:Y:S02]  /*5310*/  SEL R36, R36, 0xff800000, !P0 ;  /* 0xff80000024247807 */ /* 0x000fe40004000000 */
[----:B------:R-:W-:Y:S02]  /*5320*/  LOP3.LUT P0, RZ, R192, 0x80, RZ, 0xc0, !PT ;  /* 0x00000080c0ff7812 */ /* 0x000fe4000780c0ff */
[----:B------:R-:W-:-:S02]  /*5330*/  FMNMX3 R6, R6, R98, R99, !PT ;  /* 0x0000006206067276 */ /* 0x000fc40007800063 */
[----:B------:R-:W-:Y:S02]  /*5340*/  SEL R43, R43, 0xff800000, P0 ;  /* 0xff8000002b2b7807 */ /* 0x000fe40000000000 */
[----:B------:R-:W-:Y:S02]  /*5350*/  LOP3.LUT P0, RZ, R192, 0x8000, RZ, 0xc0, !PT ;  /* 0x00008000c0ff7812 */ /* 0x000fe4000780c0ff */
[----:B------:R-:W-:Y:S02]  /*5360*/  FMNMX3 R6, R6, R42, R43, !PT ;  /* 0x0000002a06067276 */ /* 0x000fe4000780002b */
        /* <DEDUP_REMOVED lines=8> */
[----:B------:R-:W-:-:S02]  /*53f0*/  FMNMX R0, R100, R101, !PT ;  /* 0x0000006564007209 */ /* 0x000fc40007800000 */
[----:B------:R-:W-:Y:S02]  /*5400*/  SEL R38, R4, 0xff800000, !P0 ;  /* 0xff80000004267807 */ /* 0x000fe40004000000 */
[----:B------:R-:W-:Y:S02]  /*5410*/  FMNMX R4, R104, R105, !PT ;  /* 0x0000006968047209 */ /* 0x000fe40007800000 */
[----:B------:R-:W-:Y:S02]  /*5420*/  FMNMX3 R0, R0, R108, R109, !PT ;  /* 0x0000006c00007276 */ /* 0x000fe4000780006d */
[----:B------:R-:W-:Y:S02]  /*5430*/  FMNMX3 R4, R4, R112, R113, !PT ;  /* 0x0000007004047276 */ /* 0x000fe40007800071 */
[----:B------:R-:W-:Y:S02]  /*5440*/  FMNMX3 R0, R0, R116, R117, !PT ;  /* 0x0000007400007276 */ /* 0x000fe40007800075 */
[----:B------:R-:W-:-:S02]  /*5450*/  FMNMX3 R4, R4, R120, R121, !PT ;  /* 0x0000007804047276 */ /* 0x000fc40007800079 */
[----:B------:R-:W-:Y:S02]  /*5460*/  FMNMX3 R0, R0, R124, R125, !PT ;  /* 0x0000007c00007276 */ /* 0x000fe4000780007d */
[----:B------:R-:W-:Y:S02]  /*5470*/  FMNMX3 R4, R4, R128, R129, !PT ;  /* 0x0000008004047276 */ /* 0x000fe40007800081 */
        /* <DEDUP_REMOVED lines=14> */
[----:B------:R-:W-:Y:S02]  /*5560*/  LOP3.LUT P0, RZ, R191, 0x80, RZ, 0xc0, !PT ;  /* 0x00000080bfff7812 */ /* 0x000fe4000780c0ff */
[----:B------:R-:W-:-:S02]  /*5570*/  FMNMX3 R4, R4, R56, R57, !PT ;  /* 0x0000003804047276 */ /* 0x000fc40007800039 */
[----:B------:R-:W-:Y:S02]  /*5580*/  FMNMX3 R3, R2, R60, R61, !PT ;  /* 0x0000003c02037276 */ /* 0x000fe4000780003d */
[----:B------:R-:W-:Y:S02]  /*5590*/  FMNMX3 R2, R0, R62, R63, !PT ;  /* 0x0000003e00027276 */ /* 0x000fe4000780003f */
[----:B------:R-:W-:Y:S02]  /*55a0*/  SEL R11, R11, 0xff800000, P0 ;  /* 0xff8000000b0b7807 */ /* 0x000fe40000000000 */
[----:B------:R-:W-:Y:S02]  /*55b0*/  FMNMX3 R0, R4, R64, R65, !PT ;  /* 0x0000004004007276 */ /* 0x000fe40007800041 */
[----:B------:R-:W-:Y:S02]  /*55c0*/  LOP3.LUT P0, RZ, R191, 0x8000, RZ, 0xc0, !PT ;  /* 0x00008000bfff7812 */ /* 0x000fe4000780c0ff */
[----:B------:R-:W-:-:S02]  /*55d0*/  FMNMX3 R6, R6, R66, R67, !PT ;  /* 0x0000004206067276 */ /* 0x000fc40007800043 */
[----:B------:R-:W-:Y:S02]  /*55e0*/  FMNMX3 R5, R3, R38, R39, !PT ;  /* 0x0000002603057276 */ /* 0x000fe40007800027 */
[----:B------:R-:W-:Y:S02]  /*55f0*/  FMNMX3 R4, R2, R136, R137, !PT ;  /* 0x0000008802047276 */ /* 0x000fe40007800089 */
[----:B------:R-:W-:Y:S02]  /*5600*/  FMNMX3 R3, R0, R8, R9, !PT ;  /* 0x0000000800037276 */ /* 0x000fe40007800009 */
[----:B------:R-:W-:Y:S02]  /*5610*/  SEL R19, R19, 0xff800000, P0 ;  /* 0xff80000013137807 */ /* 0x000fe40000000000 */
[----:B------:R-:W-:Y:S02]  /*5620*/  FMNMX3 R0, R6, R10, R11, !PT ;  /* 0x0000000a06007276 */ /* 0x000fe4000780000b */
[----:B------:R-:W-:-:S02]  /*5630*/  LOP3.LUT P0, RZ, R191, 0x800000, RZ, 0xc0, !PT ;  /* 0x00800000bfff7812 */ /* 0x000fc4000780c0ff */
[----:B------:R-:W-:Y:S02]  /*5640*/  FMNMX3 R2, R5, R12, R13, !PT ;  /* 0x0000000c05027276 */ /* 0x000fe4000780000d */
[----:B------:R-:W-:Y:S02]  /*5650*/  FMNMX3 R4, R4, R14, R15, !PT ;  /* 0x0000000e04047276 */ /* 0x000fe4000780000f */
[----:B------:R-:W-:Y:S02]  /*5660*/  FMNMX3 R5, R0, R18, R19, !PT ;  /* 0x0000001200057276 */ /* 0x000fe40007800013 */
[----:B------:R-:W-:Y:S02]  /*5670*/  SEL R27, R27, 0xff800000, P0 ;  /* 0xff8000001b1b7807 */ /* 0x000fe40000000000 */
[----:B------:R-:W-:Y:S02]  /*5680*/  FMNMX3 R2, R2, R20, R21, !PT ;  /* 0x0000001402027276 */ /* 0x000fe40007800015 */
[----:B------:R-:W-:-:S02]  /*5690*/  FMNMX3 R0, R4, R22, R23, !PT ;  /* 0x0000001604007276 */ /* 0x000fc40007800017 */
[----:B------:R-:W-:Y:S02]  /*56a0*/  SEL R30, R30, 0xff800000, P2 ;  /* 0xff8000001e1e7807 */ /* 0x000fe40001000000 */
[----:B------:R-:W-:Y:S02]  /*56b0*/  SEL R31, R31, 0xff800000, P3 ;  /* 0xff8000001f1f7807 */ /* 0x000fe40001800000 */
[----:B------:R-:W-:Y:S02]  /*56c0*/  ISETP.GT.AND P0, PT, R191, -0x1, PT ;  /* 0xffffffffbf00780c */ /* 0x000fe40003f04270 */
[----:B------:R-:W-:Y:S02]  /*56d0*/  FMNMX3 R3, R3, R16, R17, !PT ;  /* 0x0000001003037276 */ /* 0x000fe40007800011 */
[----:B------:R-:W-:Y:S02]  /*56e0*/  FMNMX3 R2, R2, R28, R29, !PT ;  /* 0x0000001c02027276 */ /* 0x000fe4000780001d */
[----:B------:R-:W-:-:S02]  /*56f0*/  FMNMX3 R0, R0, R30, R31, !PT ;  /* 0x0000001e00007276 */ /* 0x000fc4000780001f */
[----:B------:R-:W-:Y:S02]  /*5700*/  SEL R35, R35, 0xff800000, !P0 ;  /* 0xff80000023237807 */ /* 0x000fe40004000000 */
[----:B------:R-:W-:Y:S02]  /*5710*/  SEL R32, R32, 0xff800000, P4 ;  /* 0xff80000020207807 */ /* 0x000fe40002000000 */
[----:B------:R-:W-:Y:S02]  /*5720*/  SEL R33, R33, 0xff800000, P5 ;  /* 0xff80000021217807 */ /* 0x000fe40002800000 */
[----:B------:R-:W-:Y:S02]  /*5730*/  SEL R34, R34, 0xff800000, P6 ;  /* 0xff80000022227807 */ /* 0x000fe40003000000 */
[----:B------:R-:W-:Y:S02]  /*5740*/  FMNMX3 R3, R3, R24, R25, !PT ;  /* 0x0000001803037276 */ /* 0x000fe40007800019 */
[----:B------:R-:W-:-:S02]  /*5750*/  FMNMX3 R4, R5, R26, R27, !PT ;  /* 0x0000001a05047276 */ /* 0x000fc4000780001b */
[----:B------:R-:W-:Y:S02]  /*5760*/  FMNMX R0, R2, R0, !PT ;  /* 0x0000000002007209 */ /* 0x000fe40007800000 */
[----:B------:R-:W-:Y:S02]  /*5770*/  FMNMX3 R3, R3, R32, R33, !PT ;  /* 0x0000002003037276 */ /* 0x000fe40007800021 */
[----:B------:R-:W-:-:S04]  /*5780*/  FMNMX3 R2, R4, R34, R35, !PT ;  /* 0x0000002204027276 */ /* 0x000fc80007800023 */
[----:B------:R-:W-:-:S04]  /*5790*/  FMNMX3 R135, R0, R3, R2, !PT ;  /* 0x0000000300877276 */ /* 0x000fc80007800002 */
[----:B------:R-:W-:-:S04]  /*57a0*/  FSETP.NEU.AND P0, PT, R135, -INF , PT ;  /* 0xff8000008700780b */ /* 0x000fc80003f0d000 */
[----:B------:R-:W-:Y:S02]  /*57b0*/  FSEL R0, R135, RZ, P0 ;  /* 0x000000ff87007208 */ /* 0x000fe40000000000 */
[----:B------:R-:W-:-:S03]  /*57c0*/  ELECT P0, URZ, PT ;  /* 0x0000000000ff782f */ /* 0x000fc60003800000 */
[----:B----4-:R-:W-:-:S04]  /*57d0*/  FFMA R0, -R0, UR4, RZ ;  /* 0x0000000400007c23 */ /* 0x010fc800080001ff */
[----:B------:R-:W-:-:S04]  /*57e0*/  FFMA2 R2, R100.F32x2.HI_LO, UR4.F32, R0.F32 ;  /* 0x0000000464027c49 */ /* 0x000fc80009200000 */
[----:B------:R-:W-:Y:S08]  /*57f0*/  MUFU.EX2 R176, R2 ;  /* 0x0000000200b07308 */ /* 0x000ff00000000800 */
[----:B------:R1:W2:Y:S02]  /*5800*/  MUFU.EX2 R177, R3 ;  /* 0x0000000300b17308 */ /* 0x0002a40000000800 */
[----:B-1----:R-:W-:Y:S01]  /*5810*/  FFMA2 R2, R102.F32x2.HI_LO, UR4.F32, R0.F32 ;  /* 0x0000000466027c49 */ /* 0x002fe20009200000 */
[----:B--2---:R-:W-:-:S05]  /*5820*/  F2FP.F16.F32.PACK_AB R4, R177, R176 ;  /* 0x000000b0b104723e */ /* 0x004fca00000000ff */
        /* <DEDUP_REMOVED lines=13> */
[----:B------:R1:W-:Y:S02]  /*5900*/  MUFU.EX2 R169, R3 ;  /* 0x0000000300a97308 */ /* 0x0003e40000000800 */
[----:B-1----:R-:W-:-:S06]  /*5910*/  FFMA2 R2, R110.F32x2.HI_LO, UR4.F32, R0.F32 ;  /* 0x000000046e027c49 */ /* 0x002fcc0009200000 */
        /* <DEDUP_REMOVED lines=58> */
[----:B------:R1:W2:Y:S02]  /*5cc0*/  MUFU.EX2 R123, R3 ;  /* 0x00000003007b7308 */ /* 0x0002a40000000800 */
[----:B-1----:R-:W-:-:S06]  /*5cd0*/  FFMA2 R2, R86.F32x2.HI_LO, UR4.F32, R0.F32 ;  /* 0x0000000456027c49 */ /* 0x002fcc0009200000 */
[----:B------:R-:W-:Y:S08]  /*5ce0*/  MUFU.EX2 R120, R2 ;  /* 0x0000000200787308 */ /* 0x000ff00000000800 */
[----:B------:R1:W3:Y:S02]  /*5cf0*/  MUFU.EX2 R121, R3 ;  /* 0x0000000300797308 */ /* 0x0002e40000000800 */
        /* <DEDUP_REMOVED lines=8> */
[----:B------:R1:W4:Y:S02]  /*5d80*/  MUFU.EX2 R115, R3 ;  /* 0x0000000300737308 */ /* 0x0003240000000800 */
[----:B-1----:R-:W-:-:S06]  /*5d90*/  FFMA2 R2, R94.F32x2.HI_LO, UR4.F32, R0.F32 ;  /* 0x000000045e027c49 */ /* 0x002fcc0009200000 */
[----:B------:R-:W-:Y:S08]  /*5da0*/  MUFU.EX2 R112, R2 ;  /* 0x0000000200707308 */ /* 0x000ff00000000800 */
[----:B------:R1:W5:Y:S02]  /*5db0*/  MUFU.EX2 R113, R3 ;  /* 0x0000000300717308 */ /* 0x0003640000000800 */
[----:B-1----:R-:W-:-:S06]  /*5dc0*/  FFMA2 R2, R96.F32x2.HI_LO, UR4.F32, R0.F32 ;  /* 0x0000000460027c49 */ /* 0x002fcc0009200000 */
[----:B------:R-:W-:Y:S08]  /*5dd0*/  MUFU.EX2 R110, R2 ;  /* 0x00000002006e7308 */ /* 0x000ff00000000800 */
[----:B------:R1:W1:Y:S02]  /*5de0*/  MUFU.EX2 R111, R3 ;  /* 0x00000003006f7308 */ /* 0x0002640000000800 */
[----:B-1----:R-:W-:-:S06]  /*5df0*/  FFMA2 R2, R98.F32x2.HI_LO, UR4.F32, R0.F32 ;  /* 0x0000000462027c49 */ /* 0x002fcc0009200000 */
[----:B------:R-:W-:Y:S08]  /*5e00*/  MUFU.EX2 R108, R2 ;  /* 0x00000002006c7308 */ /* 0x000ff00000000800 */
[----:B------:R1:W1:Y:S02]  /*5e10*/  MUFU.EX2 R109, R3 ;  /* 0x00000003006d7308 */ /* 0x0002640000000800 */
[----:B-1----:R-:W-:Y:S01]  /*5e20*/  FFMA2 R2, R36.F32x2.HI_LO, UR4.F32, R0.F32 ;  /* 0x0000000424027c49 */ /* 0x002fe20009200000 */
[----:B--2---:R-:W-:-:S02]  /*5e30*/  F2FP.F16.F32.PACK_AB R36, R123, R122 ;  /* 0x0000007a7b24723e */ /* 0x004fc400000000ff */
[----:B---3--:R-:W-:-:S03]  /*5e40*/  F2FP.F16.F32.PACK_AB R37, R121, R120 ;  /* 0x000000787925723e */ /* 0x008fc600000000ff */
[----:B------:R-:W-:Y:S08]  /*5e50*/  MUFU.EX2 R106, R2 ;  /* 0x00000002006a7308 */ /* 0x000ff00000000800 */
[----:B------:R1:W-:Y:S02]  /*5e60*/  MUFU.EX2 R107, R3 ;  /* 0x00000003006b7308 */ /* 0x0003e40000000800 */
[----:B-1----:R-:W-:-:S06]  /*5e70*/  FFMA2 R2, R132.F32x2.HI_LO, UR4.F32, R0.F32 ;  /* 0x0000000484027c49 */ /* 0x002fcc0009200000 */
[----:B------:R-:W-:Y:S08]  /*5e80*/  MUFU.EX2 R104, R2 ;  /* 0x0000000200687308 */ /* 0x000ff00000000800 */
[----:B------:R1:W-:Y:S02]  /*5e90*/  MUFU.EX2 R105, R3 ;  /* 0x0000000300697308 */ /* 0x0003e40000000800 */
[----:B-1----:R-:W-:Y:S01]  /*5ea0*/  FFMA2 R2, R40.F32x2.HI_LO, UR4.F32, R0.F32 ;  /* 0x0000000428027c49 */ /* 0x002fe20009200000 */
[----:B----4-:R-:W-:-:S02]  /*5eb0*/  F2FP.F16.F32.PACK_AB R40, R115, R114 ;  /* 0x000000727328723e */ /* 0x010fc400000000ff */
[----:B-----5:R-:W-:-:S03]  /*5ec0*/  F2FP.F16.F32.PACK_AB R41, R113, R112 ;  /* 0x000000707129723e */ /* 0x020fc600000000ff */
[----:B------:R-:W-:Y:S08]  /*5ed0*/  MUFU.EX2 R102, R2 ;  /* 0x0000000200667308 */ /* 0x000ff00000000800 */
[----:B------:R1:W-:Y:S02]  /*5ee0*/  MUFU.EX2 R103, R3 ;  /* 0x0000000300677308 */ /* 0x0003e40000000800 */
[----:B-1----:R-:W-:Y:S01]  /*5ef0*/  FFMA2 R2, R42.F32x2.HI_LO, UR4.F32, R0.F32 ;  /* 0x000000042a027c49 */ /* 0x002fe20009200000 */
[----:B------:R-:W-:-:S02]  /*5f00*/  F2FP.F16.F32.PACK_AB R42, R111, R110 ;  /* 0x0000006e6f2a723e */ /* 0x000fc400000000ff */
[----:B------:R-:W-:-:S03]  /*5f10*/  F2FP.F16.F32.PACK_AB R43, R109, R108 ;  /* 0x0000006c6d2b723e */ /* 0x000fc600000000ff */
        /* <DEDUP_REMOVED lines=38> */
[----:B-1----:R-:W-:Y:S01]  /*6180*/  FFMA2 R2, R38.F32x2.HI_LO, UR4.F32, R0.F32 ;  /* 0x0000000426027c49 */ /* 0x002fe20009200000 */
[----:B------:R-:W-:-:S02]  /*6190*/  F2FP.F16.F32.PACK_AB R38, R119, R118 ;  /* 0x000000767726723e */ /* 0x000fc400000000ff */
[----:B------:R-:W-:-:S03]  /*61a0*/  F2FP.F16.F32.PACK_AB R39, R117, R116 ;  /* 0x000000747527723e */ /* 0x000fc600000000ff */
        /* <DEDUP_REMOVED lines=36> */
[----:B--2---:R-:W-:-:S02]  /*63f0*/  F2FP.F16.F32.PACK_AB R20, R91, R90 ;  /* 0x0000005a5b14723e */ /* 0x004fc400000000ff */
[----:B---3--:R-:W-:-:S03]  /*6400*/  F2FP.F16.F32.PACK_AB R21, R89, R88 ;  /* 0x000000585915723e */ /* 0x008fc600000000ff */
[----:B------:R-:W-:Y:S08]  /*6410*/  MUFU.EX2 R58, R2 ;  /* 0x00000002003a7308 */ /* 0x000ff00000000800 */
[----:B------:R1:W2:Y:S02]  /*6420*/  MUFU.EX2 R59, R3 ;  /* 0x00000003003b7308 */ /* 0x0002a40000000800 */
[----:B-1----:R-:W-:Y:S01]  /*6430*/  FFMA2 R2, R22.F32x2.HI_LO, UR4.F32, R0.F32 ;  /* 0x0000000416027c49 */ /* 0x002fe20009200000 */
[----:B----4-:R-:W-:-:S02]  /*6440*/  F2FP.F16.F32.PACK_AB R22, R87, R86 ;  /* 0x000000565716723e */ /* 0x010fc400000000ff */
[----:B-----5:R-:W-:-:S03]  /*6450*/  F2FP.F16.F32.PACK_AB R23, R85, R84 ;  /* 0x000000545517723e */ /* 0x020fc600000000ff */
[----:B------:R-:W-:Y:S08]  /*6460*/  MUFU.EX2 R56, R2 ;  /* 0x0000000200387308 */ /* 0x000ff00000000800 */
[----:B------:R1:W3:Y:S02]  /*6470*/  MUFU.EX2 R57, R3 ;  /* 0x0000000300397308 */ /* 0x0002e40000000800 */
[----:B-1----:R-:W-:Y:S01]  /*6480*/  FFMA2 R2, R24.F32x2.HI_LO, UR4.F32, R0.F32 ;  /* 0x0000000418027c49 */ /* 0x002fe20009200000 */
[----:B------:R-:W-:-:S02]  /*6490*/  F2FP.F16.F32.PACK_AB R24, R83, R82 ;  /* 0x000000525318723e */ /* 0x000fc400000000ff */
[----:B------:R-:W-:-:S03]  /*64a0*/  F2FP.F16.F32.PACK_AB R25, R81, R80 ;  /* 0x000000505119723e */ /* 0x000fc600000000ff */
[----:B------:R-:W-:Y:S08]  /*64b0*/  MUFU.EX2 R54, R2 ;  /* 0x0000000200367308 */ /* 0x000ff00000000800 */
[----:B------:R1:W4:Y:S02]  /*64c0*/  MUFU.EX2 R55, R3 ;  /* 0x0000000300377308 */ /* 0x0003240000000800 */
[----:B-1----:R-:W-:Y:S01]  /*64d0*/  FFMA2 R2, R26.F32x2.HI_LO, UR4.F32, R0.F32 ;  /* 0x000000041a027c49 */ /* 0x002fe20009200000 */
[----:B------:R-:W-:-:S02]  /*64e0*/  F2FP.F16.F32.PACK_AB R26, R79, R78 ;  /* 0x0000004e4f1a723e */ /* 0x000fc400000000ff */
[----:B------:R-:W-:-:S03]  /*64f0*/  F2FP.F16.F32.PACK_AB R27, R77, R76 ;  /* 0x0000004c4d1b723e */ /* 0x000fc600000000ff */
[----:B------:R-:W-:Y:S08]  /*6500*/  MUFU.EX2 R52, R2 ;  /* 0x0000000200347308 */ /* 0x000ff00000000800 */
[----:B------:R1:W5:Y:S02]  /*6510*/  MUFU.EX2 R53, R3 ;  /* 0x0000000300357308 */ /* 0x0003640000000800 */
        /* <DEDUP_REMOVED lines=13> */
[----:B------:R1:W-:Y:S08]  /*65f0*/  MUFU.EX2 R46, R2 ;  /* 0x00000002002e7308 */ /* 0x0003f00000000800 */
[----:B------:R2:W2:Y:S01]  /*6600*/  MUFU.EX2 R47, R3 ;  /* 0x00000003002f7308 */ /* 0x0004a20000000800 */
[----:B-1----:R-:W-:-:S05]  /*6610*/  IMAD.U32 R2, RZ, RZ, UR13 ;  /* 0x0000000dff027e24 */ /* 0x002fca000f8e00ff */
[----:B------:R2:W-:Y:S06]  /*6620*/  BAR.ARV R2, 0x40 ;  /* 0x000100020000751d */ /* 0x0005ec0000002000 */
[----:B------:R1:W-:Y:S01]  /*6630*/  STTM.x16 tmem[UR6], R4 ;  /* 0x00000004000079ed */ /* 0x0003e20008240006 */
[----:B------:R-:W-:Y:S01]  /*6640*/  R2UR UR6, R185 ;  /* 0x00000000b90672ca */ /* 0x000fe200000e0000 */
[----:B--2---:R-:W-:Y:S01]  /*6650*/  FFMA2 R2, R34.F32x2.HI_LO, UR4.F32, R0.F32 ;  /* 0x0000000422027c49 */ /* 0x004fe20009200000 */
[----:B------:R-:W-:Y:S02]  /*6660*/  R2UR UR4, R188 ;  /* 0x00000000bc0472ca */ /* 0x000fe400000e0000 */
[----:B------:R-:W-:Y:S01]  /*6670*/  F2FP.F16.F32.PACK_AB R34, R127, R126 ;  /* 0x0000007e7f22723e */ /* 0x000fe200000000ff */
[----:B------:R2:W-:Y:S01]  /*6680*/  MUFU.EX2 R44, R2 ;  /* 0x00000002002c7308 */ /* 0x0005e20000000800 */
[----:B------:R-:W-:-:S07]  /*6690*/  F2FP.F16.F32.PACK_AB R35, R125, R124 ;  /* 0x0000007c7d23723e */ /* 0x000fce00000000ff */
[----:B------:R-:W1:Y:S02]  /*66a0*/  MUFU.EX2 R45, R3 ;  /* 0x00000003002d7308 */ /* 0x000e640000000800 */
[----:B------:R-:W-:Y:S01]  /*66b0*/  STTM.x16 tmem[UR4], R28 ;  /* 0x0000001c000079ed */ /* 0x000fe20008240004 */
[----:B------:R-:W-:-:S04]  /*66c0*/  ULOP3.LUT UR4, UR9, 0x1, URZ, 0x3c, !UPT ;  /* 0x0000000109047892 */ /* 0x000fc8000f8e3cff */
[----:B------:R-:W-:Y:S01]  /*66d0*/  USHF.L.U32 UR4, UR4, 0x1f, URZ ;  /* 0x0000001f04047899 */ /* 0x000fe200080006ff */
[----:B--2---:R-:W-:-:S05]  /*66e0*/  IMAD.MOV.U32 R2, RZ, RZ, 0x1 ;  /* 0x00000001ff027424 */ /* 0x004fca00078e00ff */
[----:B------:R-:W-:Y:S01]  /*66f0*/  IMAD.U32 R0, RZ, RZ, UR4 ;  /* 0x00000004ff007e24 */ /* 0x000fe2000f8e00ff */
[----:B-1----:R-:W-:Y:S02]  /*6700*/  F2FP.F16.F32.PACK_AB R12, R107, R106 ;  /* 0x0000006a6b0c723e */ /* 0x002fe400000000ff */
[----:B------:R-:W-:Y:S02]  /*6710*/  F2FP.F16.F32.PACK_AB R13, R105, R104 ;  /* 0x00000068690d723e */ /* 0x000fe400000000ff */
[----:B------:R-:W-:Y:S02]  /*6720*/  F2FP.F16.F32.PACK_AB R14, R103, R102 ;  /* 0x00000066670e723e */ /* 0x000fe400000000ff */
[----:B------:R-:W-:Y:S02]  /*6730*/  F2FP.F16.F32.PACK_AB R15, R101, R100 ;  /* 0x00000064650f723e */ /* 0x000fe400000000ff */
[----:B------:R-:W-:Y:S02]  /*6740*/  F2FP.F16.F32.PACK_AB R16, R99, R98 ;  /* 0x000000626310723e */ /* 0x000fe400000000ff */
[----:B------:R-:W-:-:S02]  /*6750*/  F2FP.F16.F32.PACK_AB R17, R97, R96 ;  /* 0x000000606111723e */ /* 0x000fc400000000ff */
[----:B------:R-:W-:Y:S02]  /*6760*/  F2FP.F16.F32.PACK_AB R18, R95, R94 ;  /* 0x0000005e5f12723e */ /* 0x000fe400000000ff */
[----:B------:R-:W-:Y:S02]  /*6770*/  F2FP.F16.F32.PACK_AB R19, R93, R92 ;  /* 0x0000005c5d13723e */ /* 0x000fe400000000ff */
[----:B------:R-:W-:Y:S02]  /*6780*/  F2FP.F16.F32.PACK_AB R4, R75, R74 ;  /* 0x0000004a4b04723e */ /* 0x000fe400000000ff */
[----:B------:R1:W-:Y:S01]  /*6790*/  STTM.x16 tmem[UR6], R12 ;  /* 0x0000000c000079ed */ /* 0x0003e20008240006 */
[----:B------:R-:W-:Y:S01]  /*67a0*/  R2UR UR6, R187 ;  /* 0x00000000bb0672ca */ /* 0x000fe200000e0000 */
[----:B------:R-:W2:Y:S01]  /*67b0*/  FENCE.VIEW.ASYNC.T ;  /* 0x00000000000073c6 */ /* 0x000ea20000000200 */
[----:B------:R-:W-:Y:S01]  /*67c0*/  F2FP.F16.F32.PACK_AB R5, R73, R72 ;  /* 0x000000484905723e */ /* 0x000fe200000000ff */
[----:B--2---:R-:W-:Y:S01]  /*67d0*/  SYNCS.ARRIVE.TRANS64.ART0 RZ, [UR5+0xd0], R2 ;  /* 0x0000d002ffff79a7 */ /* 0x004fe20008500005 */
[----:B------:R-:W-:-:S02]  /*67e0*/  F2FP.F16.F32.PACK_AB R6, R71, R70 ;  /* 0x000000464706723e */ /* 0x000fc400000000ff */
[----:B------:R-:W-:Y:S02]  /*67f0*/  F2FP.F16.F32.PACK_AB R7, R69, R68 ;  /* 0x000000444507723e */ /* 0x000fe400000000ff */
[----:B------:R-:W-:Y:S02]  /*6800*/  F2FP.F16.F32.PACK_AB R8, R67, R66 ;  /* 0x000000424308723e */ /* 0x000fe400000000ff */
[----:B------:R-:W-:Y:S02]  /*6810*/  F2FP.F16.F32.PACK_AB R9, R65, R64 ;  /* 0x000000404109723e */ /* 0x000fe400000000ff */
[----:B------:R-:W-:Y:S02]  /*6820*/  F2FP.F16.F32.PACK_AB R10, R63, R62 ;  /* 0x0000003e3f0a723e */ /* 0x000fe400000000ff */
[----:B------:R-:W-:Y:S02]  /*6830*/  F2FP.F16.F32.PACK_AB R11, R61, R60 ;  /* 0x0000003c3d0b723e */ /* 0x000fe400000000ff */
[----:B-1----:R-:W-:-:S02]  /*6840*/  F2FP.F16.F32.PACK_AB R12, R59, R58 ;  /* 0x0000003a3b0c723e */ /* 0x002fc400000000ff */
[----:B---3--:R-:W-:Y:S02]  /*6850*/  F2FP.F16.F32.PACK_AB R13, R57, R56 ;  /* 0x00000038390d723e */ /* 0x008fe400000000ff */
[----:B----4-:R-:W-:Y:S02]  /*6860*/  F2FP.F16.F32.PACK_AB R14, R55, R54 ;  /* 0x00000036370e723e */ /* 0x010fe400000000ff */
[----:B-----5:R-:W-:Y:S02]  /*6870*/  F2FP.F16.F32.PACK_AB R15, R53, R52 ;  /* 0x00000034350f723e */ /* 0x020fe400000000ff */
[----:B------:R-:W-:Y:S02]  /*6880*/  F2FP.F16.F32.PACK_AB R16, R51, R50 ;  /* 0x000000323310723e */ /* 0x000fe400000000ff */
[----:B------:R-:W-:Y:S02]  /*6890*/  F2FP.F16.F32.PACK_AB R17, R49, R48 ;  /* 0x000000303111723e */ /* 0x000fe400000000ff */
[----:B------:R-:W-:-:S02]  /*68a0*/  F2FP.F16.F32.PACK_AB R18, R47, R46 ;  /* 0x0000002e2f12723e */ /* 0x000fc400000000ff */
[----:B------:R-:W-:-:S04]  /*68b0*/  F2FP.F16.F32.PACK_AB R19, R45, R44 ;  /* 0x0000002c2d13723e */ /* 0x000fc800000000ff */
[----:B------:R1:W-:Y:S01]  /*68c0*/  STTM.x16 tmem[UR6], R4 ;  /* 0x00000004000079ed */ /* 0x0003e20008240006 */
[----:B------:R-:W2:Y:S02]  /*68d0*/  FENCE.VIEW.ASYNC.T ;  /* 0x00000000000073c6 */ /* 0x000ea40000000200 */
[----:B--2---:R-:W-:Y:S01]  /*68e0*/  NOP ;  /* 0x0000000000007918 */ /* 0x004fe20000000000 */
[----:B------:R2:W-:Y:S01]  /*68f0*/  @P0 SYNCS.ARRIVE.TRANS64.ART0 RZ, [UR5+0xe0], R2 ;  /* 0x0000e002ffff09a7 */ /* 0x0005e20008500005 */
[----:B------:R-:W3:Y:S01]  /*6900*/  SYNCS.PHASECHK.TRANS64.TRYWAIT P0, [UR8], R0 ;  /* 0x00000000ff0075a7 */ /* 0x000ee20008001108 */
[----:B--2---:R-:W-:-:S04]  /*6910*/  FADD2 R2, R176.F32x2.HI_LO, R168.F32x2.HI_LO ;  /* 0x000000a8b002724b */ /* 0x004fc80000000000 */
[----:B------:R-:W-:-:S04]  /*6920*/  FADD2 R2, R2.F32x2.HI_LO, R160.F32x2.HI_LO ;  /* 0x000000a00202724b */ /* 0x000fc80000000000 */
[----:B------:R-:W-:-:S04]  /*6930*/  FADD2 R2, R2.F32x2.HI_LO, R152.F32x2.HI_LO ;  /* 0x000000980202724b */ /* 0x000fc80000000000 */
[----:B------:R-:W-:-:S04]  /*6940*/  FADD2 R2, R2.F32x2.HI_LO, R144.F32x2.HI_LO ;  /* 0x000000900202724b */ /* 0x000fc80000000000 */
[----:B------:R-:W-:-:S04]  /*6950*/  FADD2 R2, R2.F32x2.HI_LO, R130.F32x2.HI_LO ;  /* 0x000000820202724b */ /* 0x000fc80000000000 */
[----:B------:R-:W-:Y:S02]  /*6960*/  FADD2 R2, R2.F32x2.HI_LO, R122.F32x2.HI_LO ;  /* 0x0000007a0202724b */ /* 0x000fe40000000000 */
[----:B-1----:R-:W-:Y:S02]  /*6970*/  FADD2 R6, R174.F32x2.HI_LO, R166.F32x2.HI_LO ;  /* 0x000000a6ae06724b */ /* 0x002fe40000000000 */
[----:B------:R-:W-:Y:S02]  /*6980*/  FADD2 R8, R172.F32x2.HI_LO, R164.F32x2.HI_LO ;  /* 0x000000a4ac08724b */ /* 0x000fe40000000000 */
[----:B------:R-:W-:Y:S02]  /*6990*/  FADD2 R10, R170.F32x2.HI_LO, R162.F32x2.HI_LO ;  /* 0x000000a2aa0a724b */ /* 0x000fe40000000000 */
[----:B------:R-:W-:Y:S02]  /*69a0*/  FADD2 R6, R6.F32x2.HI_LO, R158.F32x2.HI_LO ;  /* 0x0000009e0606724b */ /* 0x000fe40000000000 */
[----:B------:R-:W-:-:S02]  /*69b0*/  FADD2 R8, R8.F32x2.HI_LO, R156.F32x2.HI_LO ;  /* 0x0000009c0808724b */ /* 0x000fc40000000000 */
[----:B------:R-:W-:Y:S02]  /*69c0*/  FADD2 R10, R10.F32x2.HI_LO, R154.F32x2.HI_LO ;  /* 0x0000009a0a0a724b */ /* 0x000fe40000000000 */
[----:B------:R-:W-:Y:S02]  /*69d0*/  FADD2 R6, R6.F32x2.HI_LO, R150.F32x2.HI_LO ;  /* 0x000000960606724b */ /* 0x000fe40000000000 */
        /* <DEDUP_REMOVED lines=48> */
[----:B------:R-:W-:-:S04]  /*6ce0*/  FADD2 R2, R4.F32x2.HI_LO, R2.F32x2.HI_LO ;  /* 0x000000020402724b */ /* 0x000fc80000000000 */
[----:B------:R-:W-:Y:S01]  /*6cf0*/  FADD2 R4, R6.F32x2.HI_LO, R2.F32x2.HI_LO ;  /* 0x000000020604724b */ /* 0x000fe20000000000 */
[----:B---3--:R-:W-:Y:S06]  /*6d00*/  @!P0 BRA `(.L_x_49) ;  /* 0x0000004c00588947 */ /* 0x008fec0003800000 */
.L_x_120:
[----:B------:R-:W-:Y:S01]  /*6d10*/  FADD R184, R4, R5 ;  /* 0x0000000504b87221 */ /* 0x000fe20000000000 */
[----:B------:R-:W-:Y:S06]  /*6d20*/  BRA.U !UP0, `(.L_x_50) ;  /* 0x0000001d08f87547 */ /* 0x000fec000b800000 */
[----:B------:R-:W2:Y:S01]  /*6d30*/  LDCU UR4, c[0x0][0x600] ;  /* 0x0000c000ff0477ac */ /* 0x000ea20008000800 */
[----:B------:R-:W-:Y:S01]  /*6d40*/  UMOV UR11, URZ ;  /* 0x000000ff000b7c82 */ /* 0x000fe20008000000 */
.L_x_53:
[----:B------:R-:W-:Y:S01]  /*6d50*/  UMOV UR5, UR16 ;  /* 0x0000001000057c82 */ /* 0x000fe20008000000 */
[----:B------:R-:W-:Y:S01]  /*6d60*/  USHF.L.U32 UR6, UR10, 0x1f, URZ ;  /* 0x0000001f0a067899 */ /* 0x000fe200080006ff */
[----:B------:R-:W-:Y:S01]  /*6d70*/  R2UR UR7, R189 ;  /* 0x00000000bd0772ca */ /* 0x000fe200000e0000 */
[----:B------:R-:W-:-:S04]  /*6d80*/  @!UP2 UIADD3 UR5, UPT, UPT, UR12, URZ, URZ ;  /* 0x000000ff0c05a290 */ /* 0x000fc8000fffe0ff */
[----:B------:R-:W-:-:S05]  /*6d90*/  MOV R0, UR6 ;  /* 0x0000000600007c02 */ /* 0x000fca0008000f00 */
[----:B------:R-:W3:Y:S02]  /*6da0*/  SYNCS.PHASECHK.TRANS64.TRYWAIT P0, [UR5+0xc0], R0 ;  /* 0x0000c000ff0075a7 */ /* 0x000ee40008001105 */
[----:B---3--:R-:W-:Y:S05]  /*6db0*/  @!P0 BRA `(.L_x_51) ;  /* 0x0000004c00488947 */ /* 0x008fea0003800000 */
.L_x_122:
[----:B------:R-:W3:Y:S01]  /*6dc0*/  LDTM.x32 R100, tmem[UR7] ;  /* 0x00000007006479ee */ /* 0x000ee200082c0000 */
[----:B------:R-:W-:Y:S02]  /*6dd0*/  R2UR UR6, R190 ;  /* 0x00000000be0672ca */ /* 0x000fe400000e0000 */
[----:B------:R-:W-:-:S11]  /*6de0*/  R2UR UR7, R186 ;  /* 0x00000000ba0772ca */ /* 0x000fd600000e0000 */
[----:B------:R-:W4:Y:S01]  /*6df0*/  LDTM.x32 R68, tmem[UR6] ;  /* 0x00000006004479ee */ /* 0x000f2200082c0000 */
[----:B------:R-:W-:Y:S01]  /*6e00*/  R2UR UR6, R185 ;  /* 0x00000000b90672ca */ /* 0x000fe200000e0000 */
[----:B------:R-:W5:Y:S01]  /*6e10*/  LDTM.x32 R36, tmem[UR7] ;  /* 0x00000007002479ee */ /* 0x000f6200082c0000 */
[----:B------:R-:W-:Y:S02]  /*6e20*/  R2UR UR7, R188 ;  /* 0x00000000bc0772ca */ /* 0x000fe400000e0000 */
[----:B-1-3--:R-:W-:Y:S02]  /*6e30*/  FMNMX3 R0, R135, R100, R101, !PT ;  /* 0x0000006487007276 */ /* 0x00afe40007800065 */
[----:B------:R-:W-:Y:S02]  /*6e40*/  FMNMX R4, R102, R103, !PT ;  /* 0x0000006766047209 */ /* 0x000fe40007800000 */
[----:B------:R-:W-:Y:S02]  /*6e50*/  FMNMX R3, R104, R105, !PT ;  /* 0x0000006968037209 */ /* 0x000fe40007800000 */
[----:B------:R-:W-:-:S02]  /*6e60*/  FMNMX3 R0, R0, R108, R109, !PT ;  /* 0x0000006c00007276 */ /* 0x000fc4000780006d */
[----:B------:R-:W-:Y:S02]  /*6e70*/  FMNMX R2, R106, R107, !PT ;  /* 0x0000006b6a027209 */ /* 0x000fe40007800000 */
[----:B------:R-:W-:Y:S02]  /*6e80*/  FMNMX3 R4, R4, R110, R111, !PT ;  /* 0x0000006e04047276 */ /* 0x000fe4000780006f */
[----:B------:R-:W-:Y:S02]  /*6e90*/  FMNMX3 R3, R3, R112, R113, !PT ;  /* 0x0000007003037276 */ /* 0x000fe40007800071 */
[----:B------:R-:W-:Y:S02]  /*6ea0*/  FMNMX3 R0, R0, R116, R117, !PT ;  /* 0x0000007400007276 */ /* 0x000fe40007800075 */
[----:B------:R-:W-:Y:S02]  /*6eb0*/  FMNMX3 R2, R2, R114, R115, !PT ;  /* 0x0000007202027276 */ /* 0x000fe40007800073 */
[----:B------:R-:W-:-:S02]  /*6ec0*/  FMNMX3 R133, R4, R118, R119, !PT ;  /* 0x0000007604857276 */ /* 0x000fc40007800077 */
[----:B------:R-:W-:Y:S01]  /*6ed0*/  FMNMX3 R132, R3, R120, R121, !PT ;  /* 0x0000007803847276 */ /* 0x000fe20007800079 */
[----:B------:R-:W1:Y:S01]  /*6ee0*/  LDTM.x32 R4, tmem[UR6] ;  /* 0x00000006000479ee */ /* 0x000e6200082c0000 */
[----:B------:R-:W-:Y:S02]  /*6ef0*/  FMNMX3 R0, R0, R124, R125, !PT ;  /* 0x0000007c00007276 */ /* 0x000fe4000780007d */
[----:B------:R-:W-:Y:S02]  /*6f00*/  FMNMX3 R2, R2, R122, R123, !PT ;  /* 0x0000007a02027276 */ /* 0x000fe4000780007b */
[----:B------:R-:W-:Y:S02]  /*6f10*/  FMNMX3 R3, R133, R126, R127, !PT ;  /* 0x0000007e85037276 */ /* 0x000fe4000780007f */
[----:B------:R-:W-:Y:S02]  /*6f20*/  FMNMX3 R132, R132, R128, R129, !PT ;  /* 0x0000008084847276 */ /* 0x000fe40007800081 */
[----:B----4-:R-:W-:-:S02]  /*6f30*/  FMNMX3 R0, R0, R68, R69, !PT ;  /* 0x0000004400007276 */ /* 0x010fc40007800045 */
        /* <DEDUP_REMOVED lines=15> */
[----:B-----5:R-:W-:Y:S02]  /*7030*/  FMNMX3 R0, R0, R36, R37, !PT ;  /* 0x0000002400007276 */ /* 0x020fe40007800025 */
        /* <DEDUP_REMOVED lines=15> */
[----:B-1----:R-:W-:Y:S02]  /*7130*/  FMNMX3 R0, R0, R4, R5, !PT ;  /* 0x0000000400007276 */ /* 0x002fe40007800005 */
        /* <DEDUP_REMOVED lines=16> */
[----:B------:R-:W-:Y:S02]  /*7240*/  FMNMX R0, R133, R132, !PT ;  /* 0x0000008485007209 */ /* 0x000fe40007800000 */
[----:B------:R-:W-:Y:S02]  /*7250*/  R2UR UR6, R186 ;  /* 0x00000000ba0672ca */ /* 0x000fe400000e0000 */
[----:B------:R-:W-:-:S04]  /*7260*/  FMNMX3 R132, R0, R3, R2, !PT ;  /* 0x0000000300847276 */ /* 0x000fc80007800002 */
[----:B------:R-:W-:-:S04]  /*7270*/  FSETP.NEU.AND P0, PT, R132, -INF , PT ;  /* 0xff8000008400780b */ /* 0x000fc80003f0d000 */
[----:B------:R-:W-:Y:S02]  /*7280*/  FSEL R2, R132, RZ, P0 ;  /* 0x000000ff84027208 */ /* 0x000fe40000000000 */
[----:B------:R-:W-:-:S03]  /*7290*/  ELECT P0, URZ, PT ;  /* 0x0000000000ff782f */ /* 0x000fc60003800000 */
[----:B------:R-:W-:-:S04]  /*72a0*/  FADD R0, -R2, R135 ;  /* 0x0000008702007221 */ /* 0x000fc80000000100 */
[----:B--2---:R-:W-:-:S04]  /*72b0*/  FMUL R0, R0, UR4 ;  /* 0x0000000400007c20 */ /* 0x004fc80008400000 */
[----:B------:R1:W2:Y:S01]  /*72c0*/  MUFU.EX2 R133, R0 ;  /* 0x0000000000857308 */ /* 0x0002a20000000800 */
[----:B------:R-:W-:-:S04]  /*72d0*/  FSETP.GE.AND P1, PT, R0, -8, PT ;  /* 0xc10000000000780b */ /* 0x000fc80003f26000 */
[C---:B------:R-:W-:Y:S02]  /*72e0*/  FSEL R2, R135.reuse, R2, P1 ;  /* 0x0000000287027208 */ /* 0x040fe40000800000 */
[----:B------:R-:W-:-:S03]  /*72f0*/  FSEL R135, R135, R132, P1 ;  /* 0x0000008487877208 */ /* 0x000fc60000800000 */
[----:B-1----:R-:W-:-:S04]  /*7300*/  FFMA R0, -R2, UR4, RZ ;  /* 0x0000000402007c23 */ /* 0x002fc800080001ff */
[--C-:B------:R-:W-:Y:S02]  /*7310*/  FFMA2 R122, R122.F32x2.HI_LO, UR4.F32, R0.reuse.F32 ;  /* 0x000000047a7a7c49 */ /* 0x100fe40009200000 */
[--C-:B------:R-:W-:Y:S02]  /*7320*/  FFMA2 R88, R88.F32x2.HI_LO, UR4.F32, R0.reuse.F32 ;  /* 0x0000000458587c49 */ /* 0x100fe40009200000 */
[--C-:B------:R-:W-:Y:S01]  /*7330*/  FFMA2 R8, R8.F32x2.HI_LO, UR4.F32, R0.reuse.F32 ;  /* 0x0000000408087c49 */ /* 0x100fe20009200000 */
[----:B------:R-:W-:Y:S01]  /*7340*/  MUFU.EX2 R156, R122 ;  /* 0x0000007a009c7308 */ /* 0x000fe20000000800 */
[--C-:B------:R-:W-:Y:S02]  /*7350*/  FFMA2 R120, R120.F32x2.HI_LO, UR4.F32, R0.reuse.F32 ;  /* 0x0000000478787c49 */ /* 0x100fe40009200000 */
[--C-:B------:R-:W-:Y:S02]  /*7360*/  FFMA2 R90, R90.F32x2.HI_LO, UR4.F32, R0.reuse.F32 ;  /* 0x000000045a5a7c49 */ /* 0x100fe40009200000 */
[----:B------:R-:W-:-:S02]  /*7370*/  FFMA2 R6, R6.F32x2.HI_LO, UR4.F32, R0.F32 ;  /* 0x0000000406067c49 */ /* 0x000fc40009200000 */
[--C-:B------:R-:W-:Y:S01]  /*7380*/  FFMA2 R114, R114.F32x2.HI_LO, UR4.F32, R0.reuse.F32 ;  /* 0x0000000472727c49 */ /* 0x100fe20009200000 */
[----:B------:R-:W-:Y:S01]  /*7390*/  MUFU.EX2 R157, R123 ;  /* 0x0000007b009d7308 */ /* 0x000fe20000000800 */
[--C-:B------:R-:W-:Y:S02]  /*73a0*/  FFMA2 R124, R124.F32x2.HI_LO, UR4.F32, R0.reuse.F32 ;  /* 0x000000047c7c7c49 */ /* 0x100fe40009200000 */
[--C-:B------:R-:W-:Y:S02]  /*73b0*/  FFMA2 R86, R86.F32x2.HI_LO, UR4.F32, R0.reuse.F32 ;  /* 0x0000000456567c49 */ /* 0x100fe40009200000 */
[--C-:B------:R-:W-:Y:S02]  /*73c0*/  FFMA2 R94, R94.F32x2.HI_LO, UR4.F32, R0.reuse.F32 ;  /* 0x000000045e5e7c49 */ /* 0x100fe40009200000 */
[--C-:B------:R-:W-:Y:S01]  /*73d0*/  FFMA2 R58, R58.F32x2.HI_LO, UR4.F32, R0.reuse.F32 ;  /* 0x000000043a3a7c49 */ /* 0x100fe20009200000 */
[----:B------:R-:W-:Y:S01]  /*73e0*/  MUFU.EX2 R122, R88 ;  /* 0x00000058007a7308 */ /* 0x000fe20000000800 */
[----:B------:R-:W-:-:S02]  /*73f0*/  FFMA2 R10, R10.F32x2.HI_LO, UR4.F32, R0.F32 ;  /* 0x000000040a0a7c49 */ /* 0x000fc40009200000 */
        /* <DEDUP_REMOVED lines=13> */
[----:B------:R1:W-:Y:S01]  /*74d0*/  MUFU.EX2 R89, R9 ;  /* 0x0000000900597308 */ /* 0x0003e20000000800 */
        /* <DEDUP_REMOVED lines=10> */
[--C-:B-1----:R-:W-:Y:S02]  /*7580*/  FFMA2 R8, R80.F32x2.HI_LO, UR4.F32, R0.reuse.F32 ;  /* 0x0000000450087c49 */ /* 0x102fe40009200000 */
[--C-:B------:R-:W-:Y:S02]  /*7590*/  FFMA2 R4, R4.F32x2.HI_LO, UR4.F32, R0.reuse.F32 ;  /* 0x0000000404047c49 */ /* 0x100fe40009200000 */
[--C-:B------:R-:W-:Y:S01]  /*75a0*/  FFMA2 R38, R38.F32x2.HI_LO, UR4.F32, R0.reuse.F32 ;  /* 0x0000000426267c49 */ /* 0x100fe20009200000 */
[----:B------:R-:W-:Y:S01]  /*75b0*/  FMNMX R8, R8, -127, !PT ;  /* 0xc2fe000008087809 */ /* 0x000fe20007800000 */
[--C-:B------:R-:W-:Y:S01]  /*75c0*/  FFMA2 R126, R126.F32x2.HI_LO, UR4.F32, R0.reuse.F32 ;  /* 0x000000047e7e7c49 */ /* 0x100fe20009200000 */
[----:B------:R-:W-:Y:S01]  /*75d0*/  MUFU.EX2 R120, R90 ;  /* 0x0000005a00787308 */ /* 0x000fe20000000800 */
[----:B------:R-:W-:Y:S01]  /*75e0*/  FMNMX R9, R9, -127, !PT ;  /* 0xc2fe000009097809 */ /* 0x000fe20007800000 */
[----:B------:R-:W-:-:S02]  /*75f0*/  FFMA2 R78, R78.F32x2.HI_LO, UR4.F32, R0.F32 ;  /* 0x000000044e4e7c49 */ /* 0x000fc40009200000 */
[--C-:B------:R-:W-:Y:S02]  /*7600*/  FFMA2 R118, R118.F32x2.HI_LO, UR4.F32, R0.reuse.F32 ;  /* 0x0000000476767c49 */ /* 0x100fe40009200000 */
[--C-:B------:R-:W-:Y:S02]  /*7610*/  FFMA2 R20, R20.F32x2.HI_LO, UR4.F32, R0.reuse.F32 ;  /* 0x0000000414147c49 */ /* 0x100fe40009200000 */
        /* <DEDUP_REMOVED lines=10> */
[----:B------:R1:W-:Y:S01]  /*76c0*/  MUFU.EX2 R91, R7 ;  /* 0x00000007005b7308 */ /* 0x0003e20000000800 */
        /* <DEDUP_REMOVED lines=10> */
[----:B-1----:R-:W-:-:S02]  /*7770*/  FFMA2 R6, R82.F32x2.HI_LO, UR4.F32, R0.F32 ;  /* 0x0000000452067c49 */ /* 0x002fc40009200000 */
[----:B------:R-:W-:-:S03]  /*7780*/  FFMA2 R24, R24.F32x2.HI_LO, UR4.F32, R0.F32 ;  /* 0x0000000418187c49 */ /* 0x000fc60009200000 */
[----:B------:R-:W-:Y:S02]  /*7790*/  FMNMX R6, R6, -127, !PT ;  /* 0xc2fe000006067809 */ /* 0x000fe40007800000 */
[----:B------:R-:W-:Y:S01]  /*77a0*/  MUFU.EX2 R170, R124 ;  /* 0x0000007c00aa7308 */ /* 0x000fe20000000800 */
[----:B------:R-:W-:-:S07]  /*77b0*/  FMNMX R7, R7, -127, !PT ;  /* 0xc2fe000007077809 */ /* 0x000fce0007800000 */
[----:B------:R-:W-:Y:S08]  /*77c0*/  MUFU.EX2 R171, R125 ;  /* 0x0000007d00ab7308 */ /* 0x000ff00000000800 */
[----:B------:R-:W-:Y:S08]  /*77d0*/  MUFU.EX2 R124, R86 ;  /* 0x00000056007c7308 */ /* 0x000ff00000000800 */
[----:B------:R-:W-:Y:S08]  /*77e0*/  MUFU.EX2 R125, R87 ;  /* 0x00000057007d7308 */ /* 0x000ff00000000800 */
[----:B------:R-:W-:Y:S08]  /*77f0*/  MUFU.EX2 R114, R94 ;  /* 0x0000005e00727308 */ /* 0x000ff00000000800 */
[----:B------:R-:W-:Y:S08]  /*7800*/  MUFU.EX2 R115, R95 ;  /* 0x0000005f00737308 */ /* 0x000ff00000000800 */
[----:B------:R-:W-:Y:S08]  /*7810*/  MUFU.EX2 R94, R58 ;  /* 0x0000003a005e7308 */ /* 0x000ff00000000800 */
[----:B------:R1:W-:Y:S08]  /*7820*/  MUFU.EX2 R95, R59 ;  /* 0x0000003b005f7308 */ /* 0x0003f00000000800 */
[----:B------:R-:W-:Y:S08]  /*7830*/  MUFU.EX2 R86, R10 ;  /* 0x0000000a00567308 */ /* 0x000ff00000000800 */
[----:B------:R3:W-:Y:S01]  /*7840*/  MUFU.EX2 R87, R11 ;  /* 0x0000000b00577308 */ /* 0x0007e20000000800 */
[----:B-1----:R-:W-:-:S04]  /*7850*/  FADD2.RM R58, R8.F32x2.HI_LO, 12582912 ;  /* 0x4b400000083a744b */ /* 0x002fc80000204000 */
[----:B------:R-:W-:-:S03]  /*7860*/  FADD2 R2, R58.F32x2.HI_LO, -12582912 ;  /* 0xcb4000003a02744b */ /* 0x000fc60000200000 */
[----:B------:R-:W-:Y:S01]  /*7870*/  MUFU.EX2 R182, R100 ;  /* 0x0000006400b67308 */ /* 0x000fe20000000800 */
[----:B------:R-:W-:-:S07]  /*7880*/  FADD2 R8, R8.F32x2.HI_LO, -R2.F32x2.HI_LO ;  /* 0x800000020808724b */ /* 0x000fce0000000000 */
[----:B------:R-:W-:Y:S01]  /*7890*/  MUFU.EX2 R183, R101 ;  /* 0x0000006500b77308 */ /* 0x000fe20000000800 */
[----:B---3--:R-:W-:-:S05]  /*78a0*/  FFMA2 R10, R98.F32x2.HI_LO, UR4.F32, R0.F32 ;  /* 0x00000004620a7c49 */ /* 0x008fca0009200000 */
[----:B------:R-:W-:Y:S02]  /*78b0*/  FMNMX R10, R10, -127, !PT ;  /* 0xc2fe00000a0a7809 */ /* 0x000fe40007800000 */
[----:B------:R-:W-:Y:S01]  /*78c0*/  MUFU.EX2 R174, R106 ;  /* 0x0000006a00ae7308 */ /* 0x000fe20000000800 */
[----:B------:R-:W-:-:S07]  /*78d0*/  FMNMX R11, R11, -127, !PT ;  /* 0xc2fe00000b0b7809 */ /* 0x000fce0007800000 */
        /* <DEDUP_REMOVED lines=21> */
[----:B------:R1:W-:Y:S01]  /*7a30*/  MUFU.EX2 R82, R16 ;  /* 0x0000001000527308 */ /* 0x0003e20000000800 */
[----:B------:R-:W-:-:S07]  /*7a40*/  FADD2 R10, R10.F32x2.HI_LO, -R2.F32x2.HI_LO ;  /* 0x800000020a0a724b */ /* 0x000fce0000000000 */
[----:B------:R4:W-:Y:S01]  /*7a50*/  MUFU.EX2 R83, R17 ;  /* 0x0000001100537308 */ /* 0x0009e20000000800 */
[--C-:B---3--:R-:W-:Y:S02]  /*7a60*/  FFMA2 R14, R64.F32x2.HI_LO, UR4.F32, R0.reuse.F32 ;  /* 0x00000004400e7c49 */ /* 0x108fe40009200000 */
[----:B------:R-:W-:-:S03]  /*7a70*/  FFMA2 R64, R32.F32x2.HI_LO, UR4.F32, R0.F32 ;  /* 0x0000000420407c49 */ /* 0x000fc60009200000 */
[----:B------:R-:W-:Y:S02]  /*7a80*/  FMNMX R14, R14, -127, !PT ;  /* 0xc2fe00000e0e7809 */ /* 0x000fe40007800000 */
[----:B------:R-:W-:Y:S01]  /*7a90*/  MUFU.EX2 R180, R108 ;  /* 0x0000006c00b47308 */ /* 0x000fe20000000800 */
[----:B-1----:R-:W-:Y:S02]  /*7aa0*/  FMNMX R16, R48, -127, !PT ;  /* 0xc2fe000030107809 */ /* 0x002fe40007800000 */
[----:B------:R-:W-:Y:S02]  /*7ab0*/  FMNMX R15, R15, -127, !PT ;  /* 0xc2fe00000f0f7809 */ /* 0x000fe40007800000 */
[----:B--2---:R-:W-:-:S03]  /*7ac0*/  FSEL R48, R133, 1, !P1 ;  /* 0x3f80000085307808 */ /* 0x004fc60004800000 */
[----:B------:R-:W1:Y:S01]  /*7ad0*/  MUFU.EX2 R181, R109 ;  /* 0x0000006d00b57308 */ /* 0x000e620000000800 */
[----:B----4-:R-:W-:-:S07]  /*7ae0*/  FMNMX R17, R49, -127, !PT ;  /* 0xc2fe000031117809 */ /* 0x010fce0007800000 */
[----:B------:R-:W-:Y:S08]  /*7af0*/  MUFU.EX2 R148, R128 ;  /* 0x0000008000947308 */ /* 0x000ff00000000800 */
[----:B------:R-:W-:Y:S08]  /*7b00*/  MUFU.EX2 R149, R129 ;  /* 0x0000008100957308 */ /* 0x000ff00000000800 */
[----:B------:R-:W-:Y:S08]  /*7b10*/  MUFU.EX2 R108, R42 ;  /* 0x0000002a006c7308 */ /* 0x000ff00000000800 */
[----:B------:R2:W-:Y:S08]  /*7b20*/  MUFU.EX2 R109, R43 ;  /* 0x0000002b006d7308 */ /* 0x0005f00000000800 */
[----:B------:R-:W-:Y:S08]  /*7b30*/  MUFU.EX2 R128, R52 ;  /* 0x0000003400807308 */ /* 0x000ff00000000800 */
[----:B------:R3:W-:Y:S01]  /*7b40*/  MUFU.EX2 R129, R53 ;  /* 0x0000003500817308 */ /* 0x0007e20000000800 */
[----:B--2---:R-:W-:-:S04]  /*7b50*/  FADD2.RM R42, R16.F32x2.HI_LO, 12582912 ;  /* 0x4b400000102a744b */ /* 0x004fc80000204000 */
[----:B------:R-:W-:-:S03]  /*7b60*/  FADD2 R2, R42.F32x2.HI_LO, -12582912 ;  /* 0xcb4000002a02744b */ /* 0x000fc60000200000 */
[----:B------:R2:W-:Y:S01]  /*7b70*/  MUFU.EX2 R80, R18 ;  /* 0x0000001200507308 */ /* 0x0005e20000000800 */
[----:B------:R-:W-:-:S07]  /*7b80*/  FADD2 R16, R16.F32x2.HI_LO, -R2.F32x2.HI_LO ;  /* 0x800000021010724b */ /* 0x000fce0000000000 */
[----:B------:R4:W-:Y:S01]  /*7b90*/  MUFU.EX2 R81, R19 ;  /* 0x0000001300517308 */ /* 0x0009e20000000800 */
[----:B---3--:R-:W-:-:S07]  /*7ba0*/  FADD2.RM R52, R12.F32x2.HI_LO, 12582912 ;  /* 0x4b4000000c34744b */ /* 0x008fce0000204000 */
[----:B------:R-:W-:Y:S01]  /*7bb0*/  MUFU.EX2 R172, R116 ;  /* 0x0000007400ac7308 */ /* 0x000fe20000000800 */
[----:B--2---:R-:W-:-:S07]  /*7bc0*/  FMNMX R18, R50, -127, !PT ;  /* 0xc2fe000032127809 */ /* 0x004fce0007800000 */
[----:B------:R-:W-:Y:S01]  /*7bd0*/  MUFU.EX2 R173, R117 ;  /* 0x0000007500ad7308 */ /* 0x000fe20000000800 */
        /* <DEDUP_REMOVED lines=9> */
[----:B------:R-:W-:Y:S08]  /*7c70*/  MUFU.EX2 R112, R38 ;  /* 0x0000002600707308 */ /* 0x000ff00000000800 */
[----:B------:R2:W-:Y:S01]  /*7c80*/  MUFU.EX2 R113, R39 ;  /* 0x0000002700717308 */ /* 0x0005e20000000800 */
[----:B---3--:R-:W-:-:S04]  /*7c90*/  FADD2 R4, R52.F32x2.HI_LO, -12582912 ;  /* 0xcb4000003404744b */ /* 0x008fc80000200000 */
[----:B------:R-:W-:-:S03]  /*7ca0*/  FADD2 R12, R12.F32x2.HI_LO, -R4.F32x2.HI_LO ;  /* 0x800000040c0c724b */ /* 0x000fc60000000000 */
[----:B------:R-:W-:Y:S08]  /*7cb0*/  MUFU.EX2 R150, R126 ;  /* 0x0000007e00967308 */ /* 0x000ff00000000800 */
[----:B------:R-:W-:Y:S01]  /*7cc0*/  MUFU.EX2 R126, R78 ;  /* 0x0000004e007e7308 */ /* 0x000fe20000000800 */
[----:B--2---:R-:W-:-:S04]  /*7cd0*/  FADD2.RM R38, R18.F32x2.HI_LO, 12582912 ;  /* 0x4b4000001226744b */ /* 0x004fc80000204000 */
[----:B------:R-:W-:-:S03]  /*7ce0*/  FADD2 R4, R38.F32x2.HI_LO, -12582912 ;  /* 0xcb4000002604744b */ /* 0x000fc60000200000 */
[----:B------:R2:W-:Y:S01]  /*7cf0*/  MUFU.EX2 R78, R20 ;  /* 0x00000014004e7308 */ /* 0x0005e20000000800 */
[----:B------:R-:W-:-:S07]  /*7d00*/  FADD2 R18, R18.F32x2.HI_LO, -R4.F32x2.HI_LO ;  /* 0x800000041212724b */ /* 0x000fce0000000000 */
[----:B------:R-:W-:Y:S08]  /*7d10*/  MUFU.EX2 R160, R118 ;  /* 0x0000007600a07308 */ /* 0x000ff00000000800 */
[----:B------:R-:W-:Y:S01]  /*7d20*/  MUFU.EX2 R161, R119 ;  /* 0x0000007700a17308 */ /* 0x000fe20000000800 */
[----:B--2---:R-:W-:-:S04]  /*7d30*/  IMAD.MOV.U32 R20, RZ, RZ, 0x3d9df09d ;  /* 0x3d9df09dff147424 */ /* 0x004fc800078e00ff */
[----:B------:R-:W-:-:S03]  /*7d40*/  FFMA2 R4, R8.F32x2.HI_LO, R20.F32, 0.22756439447402954102 ;  /* 0x3e6906a408047449 */ /* 0x000fc60001200014 */
[----:B------:R-:W-:Y:S01]  /*7d50*/  MUFU.EX2 R118, R60 ;  /* 0x0000003c00767308 */ /* 0x000fe20000000800 */
[----:B------:R-:W-:-:S07]  /*7d60*/  FFMA2 R4, R4.F32x2.HI_LO, R8.F32x2.HI_LO, 0.69514614343643188477 ;  /* 0x3f31f51904047449 */ /* 0x000fce0000200008 */
[----:B------:R2:W-:Y:S08]  /*7d70*/  MUFU.EX2 R119, R61 ;  /* 0x0000003d00777308 */ /* 0x0005f00000000800 */
[----:B------:R-:W-:Y:S08]  /*7d80*/  MUFU.EX2 R176, R104 ;  /* 0x0000006800b07308 */ /* 0x000ff00000000800 */
[----:B------:R-:W-:Y:S01]  /*7d90*/  MUFU.EX2 R177, R105 ;  /* 0x0000006900b17308 */ /* 0x000fe20000000800 */
[----:B--2---:R-:W-:-:S02]  /*7da0*/  FFMA2 R60, R28.F32x2.HI_LO, UR4.F32, R0.F32 ;  /* 0x000000041c3c7c49 */ /* 0x004fc40009200000 */
[----:B------:R-:W-:Y:S02]  /*7db0*/  FADD2 R28, R14.F32x2.HI_LO, -R2.F32x2.HI_LO ;  /* 0x800000020e1c724b */ /* 0x000fe40000000000 */
[----:B------:R-:W-:-:S03]  /*7dc0*/  FFMA2 R2, R6.F32x2.HI_LO, R20.F32, 0.22756439447402954102 ;  /* 0x3e6906a406027449 */ /* 0x000fc60001200014 */
[----:B------:R-:W-:Y:S01]  /*7dd0*/  MUFU.EX2 R146, R130 ;  /* 0x0000008200927308 */ /* 0x000fe20000000800 */
[----:B------:R-:W-:-:S07]  /*7de0*/  FFMA2 R2, R2.F32x2.HI_LO, R6.F32x2.HI_LO, 0.69514614343643188477 ;  /* 0x3f31f51902027449 */ /* 0x000fce0000200006 */
[----:B------:R-:W-:Y:S08]  /*7df0*/  MUFU.EX2 R147, R131 ;  /* 0x0000008300937308 */ /* 0x000ff00000000800 */
[----:B------:R-:W-:Y:S08]  /*7e00*/  MUFU.EX2 R104, R46 ;  /* 0x0000002e00687308 */ /* 0x000ff00000000800 */
[----:B------:R2:W-:Y:S08]  /*7e10*/  MUFU.EX2 R105, R47 ;  /* 0x0000002f00697308 */ /* 0x0005f00000000800 */
[----:B------:R-:W-:Y:S08]  /*7e20*/  MUFU.EX2 R130, R44 ;  /* 0x0000002c00827308 */ /* 0x000ff00000000800 */
[----:B------:R3:W-:Y:S01]  /*7e30*/  MUFU.EX2 R131, R45 ;  /* 0x0000002d00837308 */ /* 0x0007e20000000800 */
[----:B--2---:R-:W-:-:S02]  /*7e40*/  FFMA2 R46, R2.F32x2.HI_LO, R6.F32x2.HI_LO, 1 ;  /* 0x3f800000022e7449 */ /* 0x004fc40000200006 */
[----:B------:R-:W-:Y:S02]  /*7e50*/  FFMA2 R2, R12.F32x2.HI_LO, R20.F32, 0.22756439447402954102 ;  /* 0x3e6906a40c027449 */ /* 0x000fe40001200014 */
[----:B------:R-:W-:Y:S02]  /*7e60*/  IMAD R46, R56, 0x800000, R46 ;  /* 0x00800000382e7824 */ /* 0x000fe400078e022e */
[----:B------:R-:W-:Y:S01]  /*7e70*/  FFMA2 R6, R2.F32x2.HI_LO, R12.F32x2.HI_LO, 0.69514614343643188477 ;  /* 0x3f31f51902067449 */ /* 0x000fe2000020000c */
[----:B------:R-:W-:Y:S01]  /*7e80*/  MUFU.EX2 R168, R110 ;  /* 0x0000006e00a87308 */ /* 0x000fe20000000800 */
[----:B------:R-:W-:-:S07]  /*7e90*/  IMAD R47, R57, 0x800000, R47 ;  /* 0x00800000392f7824 */ /* 0x000fce00078e022f */
[----:B------:R-:W2:Y:S01]  /*7ea0*/  MUFU.EX2 R169, R111 ;  /* 0x0000006f00a97308 */ /* 0x000ea20000000800 */
[----:B---3--:R-:W-:Y:S01]  /*7eb0*/  FFMA2 R44, R4.F32x2.HI_LO, R8.F32x2.HI_LO, 1 ;  /* 0x3f800000042c7449 */ /* 0x008fe20000200008 */
[----:B-1----:R-:W-:Y:S01]  /*7ec0*/  F2FP.F16.F32.PACK_AB R8, R181, R180 ;  /* 0x000000b4b508723e */ /* 0x002fe200000000ff */
[----:B------:R-:W-:Y:S02]  /*7ed0*/  FFMA2 R4, R10.F32x2.HI_LO, R20.F32, 0.22756439447402954102 ;  /* 0x3e6906a40a047449 */ /* 0x000fe40001200014 */
[----:B------:R-:W-:Y:S02]  /*7ee0*/  IMAD R44, R58, 0x800000, R44 ;  /* 0x008000003a2c7824 */ /* 0x000fe400078e022c */
[----:B------:R-:W-:Y:S01]  /*7ef0*/  FFMA2 R2, R4.F32x2.HI_LO, R10.F32x2.HI_LO, 0.69514614343643188477 ;  /* 0x3f31f51904027449 */ /* 0x000fe2000020000a */
[----:B------:R-:W-:Y:S01]  /*7f00*/  MUFU.EX2 R110, R40 ;  /* 0x00000028006e7308 */ /* 0x000fe20000000800 */
[----:B------:R-:W-:Y:S02]  /*7f10*/  FFMA2 R4, R18.F32x2.HI_LO, R20.F32, 0.22756439447402954102 ;  /* 0x3e6906a412047449 */ /* 0x000fe40001200014 */
[----:B------:R-:W-:-:S05]  /*7f20*/  IMAD R45, R59, 0x800000, R45 ;  /* 0x008000003b2d7824 */ /* 0x000fca00078e022d */
[----:B------:R1:W-:Y:S01]  /*7f30*/  MUFU.EX2 R111, R41 ;  /* 0x00000029006f7308 */ /* 0x0003e20000000800 */
[----:B--2---:R-:W-:-:S07]  /*7f40*/  F2FP.F16.F32.PACK_AB R9, R169, R168 ;  /* 0x000000a8a909723e */ /* 0x004fce00000000ff */
[----:B------:R-:W-:Y:S08]  /*7f50*/  MUFU.EX2 R138, R72 ;  /* 0x00000048008a7308 */ /* 0x000ff00000000800 */
[----:B------:R2:W-:Y:S01]  /*7f60*/  MUFU.EX2 R139, R73 ;  /* 0x00000049008b7308 */ /* 0x0005e20000000800 */
[----:B-1----:R-:W-:Y:S01]  /*7f70*/  FFMA2 R40, R26.F32x2.HI_LO, UR4.F32, R0.F32 ;  /* 0x000000041a287c49 */ /* 0x002fe20009200000 */
[----:B------:R-:W-:-:S02]  /*7f80*/  FMNMX R26, R66, -127, !PT ;  /* 0xc2fe0000421a7809 */ /* 0x000fc40007800000 */
[----:B------:R-:W-:-:S04]  /*7f90*/  FMNMX R27, R67, -127, !PT ;  /* 0xc2fe0000431b7809 */ /* 0x000fc80007800000 */
[----:B------:R-:W-:Y:S01]  /*7fa0*/  MUFU.EX2 R144, R92 ;  /* 0x0000005c00907308 */ /* 0x000fe20000000800 */
[----:B------:R-:W-:-:S04]  /*7fb0*/  FADD2.RM R32, R26.F32x2.HI_LO, 12582912 ;  /* 0x4b4000001a20744b */ /* 0x000fc80000204000 */
[----:B------:R-:W-:-:S03]  /*7fc0*/  FADD2 R14, R32.F32x2.HI_LO, -12582912 ;  /* 0xcb400000200e744b */ /* 0x000fc60000200000 */
[----:B------:R-:W-:Y:S01]  /*7fd0*/  MUFU.EX2 R145, R93 ;  /* 0x0000005d00917308 */ /* 0x000fe20000000800 */
[----:B--2---:R-:W-:Y:S02]  /*7fe0*/  FFMA2 R72, R34.F32x2.HI_LO, UR4.F32, R0.F32 ;  /* 0x0000000422487c49 */ /* 0x004fe40009200000 */
[----:B------:R-:W-:Y:S01]  /*7ff0*/  FFMA2 R34, R2.F32x2.HI_LO, R10.F32x2.HI_LO, 1 ;  /* 0x3f80000002227449 */ /* 0x000fe2000020000a */
[----:B------:R-:W-:Y:S01]  /*8000*/  F2FP.F16.F32.PACK_AB R10, R167, R166 ;  /* 0x000000a6a70a723e */ /* 0x000fe200000000ff */
[----:B------:R-:W-:Y:S01]  /*8010*/  FFMA2 R2, R16.F32x2.HI_LO, R20.F32, 0.22756439447402954102 ;  /* 0x3e6906a410027449 */ /* 0x000fe20001200014 */
[----:B------:R-:W-:Y:S01]  /*8020*/  F2FP.F16.F32.PACK_AB R11, R165, R164 ;  /* 0x000000a4a50b723e */ /* 0x000fe200000000ff */
[----:B------:R-:W-:Y:S01]  /*8030*/  FADD2 R26, R26.F32x2.HI_LO, -R14.F32x2.HI_LO ;  /* 0x8000000e1a1a724b */ /* 0x000fe20000000000 */
[----:B------:R-:W-:Y:S01]  /*8040*/  MUFU.EX2 R92, R62 ;  /* 0x0000003e005c7308 */ /* 0x000fe20000000800 */
[----:B------:R-:W-:Y:S01]  /*8050*/  FFMA2 R2, R2.F32x2.HI_LO, R16.F32x2.HI_LO, 0.69514614343643188477 ;  /* 0x3f31f51902027449 */ /* 0x000fe20000200010 */
[----:B------:R-:W-:Y:S01]  /*8060*/  F2FP.F16.F32.PACK_AB R14, R159, R158 ;  /* 0x0000009e9f0e723e */ /* 0x000fe200000000ff */
[----:B------:R-:W-:Y:S01]  /*8070*/  IMAD R50, R54, 0x800000, R34 ;  /* 0x0080000036327824 */ /* 0x000fe200078e0222 */
[----:B------:R-:W-:Y:S01]  /*8080*/  F2FP.F16.F32.PACK_AB R15, R157, R156 ;  /* 0x0000009c9d0f723e */ /* 0x000fe200000000ff */
[----:B------:R-:W-:Y:S01]  /*8090*/  IMAD R51, R55, 0x800000, R35 ;  /* 0x0080000037337824 */ /* 0x000fe200078e0223 */
[----:B------:R-:W-:-:S02]  /*80a0*/  F2FP.F16.F32.PACK_AB R34, R45, R44 ;  /* 0x0000002c2d22723e */ /* 0x000fc400000000ff */
[----:B------:R1:W-:Y:S01]  /*80b0*/  MUFU.EX2 R93, R63 ;  /* 0x0000003f005d7308 */ /* 0x0003e20000000800 */
[----:B------:R-:W-:-:S07]  /*80c0*/  F2FP.F16.F32.PACK_AB R35, R47, R46 ;  /* 0x0000002e2f23723e */ /* 0x000fce00000000ff */
[----:B------:R-:W2:Y:S08]  /*80d0*/  MUFU.EX2 R151, R127 ;  /* 0x0000007f00977308 */ /* 0x000eb00000000800 */
[----:B------:R-:W-:Y:S01]  /*80e0*/  MUFU.EX2 R162, R68 ;  /* 0x0000004400a27308 */ /* 0x000fe20000000800 */
[----:B-1----:R-:W-:Y:S02]  /*80f0*/  FFMA2 R62, R30.F32x2.HI_LO, UR4.F32, R0.F32 ;  /* 0x000000041e3e7c49 */ /* 0x002fe40009200000 */
[----:B------:R-:W-:-:S02]  /*8100*/  IMAD.U32 R0, RZ, RZ, UR15 ;  /* 0x0000000fff007e24 */ /* 0x000fc4000f8e00ff */
[----:B------:R-:W-:Y:S01]  /*8110*/  FFMA2 R30, R2.F32x2.HI_LO, R16.F32x2.HI_LO, 1 ;  /* 0x3f800000021e7449 */ /* 0x000fe20000200010 */
[----:B------:R-:W-:Y:S01]  /*8120*/  F2FP.F16.F32.PACK_AB R16, R171, R170 ;  /* 0x000000aaab10723e */ /* 0x000fe200000000ff */
[----:B------:R-:W-:Y:S01]  /*8130*/  FFMA2 R2, R4.F32x2.HI_LO, R18.F32x2.HI_LO, 0.69514614343643188477 ;  /* 0x3f31f51904027449 */ /* 0x000fe20000200012 */
[----:B------:R-:W-:Y:S01]  /*8140*/  F2FP.F16.F32.PACK_AB R4, R183, R182 ;  /* 0x000000b6b704723e */ /* 0x000fe200000000ff */
[----:B------:R-:W-:Y:S01]  /*8150*/  IMAD R56, R42, 0x800000, R30 ;  /* 0x008000002a387824 */ /* 0x000fe200078e021e */
[----:B------:R-:W-:Y:S01]  /*8160*/  LOP3.LUT R0, R0, 0x7f, R195, 0xf8, !PT ;  /* 0x0000007f00007812 */ /* 0x000fe200078ef8c3 */
[----:B------:R-:W-:Y:S01]  /*8170*/  MUFU.EX2 R163, R69 ;  /* 0x0000004500a37308 */ /* 0x000fe20000000800 */
[----:B------:R-:W-:Y:S01]  /*8180*/  F2FP.F16.F32.PACK_AB R5, R179, R178 ;  /* 0x000000b2b305723e */ /* 0x000fe200000000ff */
[----:B------:R-:W-:Y:S01]  /*8190*/  IMAD R57, R43, 0x800000, R31 ;  /* 0x008000002b397824 */ /* 0x000fe200078e021f */
[----:B------:R-:W-:Y:S02]  /*81a0*/  LEA R0, R0, UR12, 0x2 ;  /* 0x0000000c00007c11 */ /* 0x000fe4000f8e10ff */
[----:B--2---:R-:W-:-:S02]  /*81b0*/  F2FP.F16.F32.PACK_AB R17, R151, R150 ;  /* 0x000000969711723e */ /* 0x004fc400000000ff */
[----:B------:R-:W-:Y:S01]  /*81c0*/  F2FP.F16.F32.PACK_AB R30, R139, R138 ;  /* 0x0000008a8b1e723e */ /* 0x000fe200000000ff */
[----:B------:R-:W-:Y:S01]  /*81d0*/  MUFU.EX2 R140, R70 ;  /* 0x00000046008c7308 */ /* 0x000fe20000000800 */
[----:B------:R1:W-:Y:S01]  /*81e0*/  STS [R0+0x18c], R48 ;  /* 0x00018c3000007388 */ /* 0x0003e20000000800 */
[----:B------:R-:W-:-:S06]  /*81f0*/  F2FP.F16.F32.PACK_AB R43, R51, R50 ;  /* 0x00000032332b723e */ /* 0x000fcc00000000ff */
[----:B------:R-:W-:Y:S08]  /*8200*/  MUFU.EX2 R141, R71 ;  /* 0x00000047008d7308 */ /* 0x000ff00000000800 */
[----:B------:R-:W-:Y:S08]  /*8210*/  MUFU.EX2 R136, R74 ;  /* 0x0000004a00887308 */ /* 0x000ff00000000800 */
[----:B------:R-:W2:Y:S01]  /*8220*/  MUFU.EX2 R137, R75 ;  /* 0x0000004b00897308 */ /* 0x000ea20000000800 */
[----:B-1----:R-:W-:-:S07]  /*8230*/  IMAD.U32 R0, RZ, RZ, UR13 ;  /* 0x0000000dff007e24 */ /* 0x002fce000f8e00ff */
[----:B------:R-:W-:Y:S08]  /*8240*/  MUFU.EX2 R154, R76 ;  /* 0x0000004c009a7308 */ /* 0x000ff00000000800 */
[----:B------:R-:W1:Y:S01]  /*8250*/  MUFU.EX2 R155, R77 ;  /* 0x0000004d009b7308 */ /* 0x000e620000000800 */
[----:B--2---:R-:W-:-:S07]  /*8260*/  F2FP.F16.F32.PACK_AB R31, R137, R136 ;  /* 0x00000088891f723e */ /* 0x004fce00000000ff */
[----:B------:R-:W2:Y:S08]  /*8270*/  MUFU.EX2 R127, R79 ;  /* 0x0000004f007f7308 */ /* 0x000eb00000000800 */
[----:B------:R-:W-:Y:S08]  /*8280*/  MUFU.EX2 R74, R24 ;  /* 0x00000018004a7308 */ /* 0x000ff00000000800 */
[----:B------:R3:W-:Y:S08]  /*8290*/  MUFU.EX2 R75, R25 ;  /* 0x00000019004b7308 */ /* 0x0007f00000000800 */
[----:B------:R4:W5:Y:S08]  /*82a0*/  MUFU.EX2 R79, R21 ;  /* 0x00000015004f7308 */ /* 0x0009700000000800 */
[----:B------:R-:W-:Y:S01]  /*82b0*/  MUFU.EX2 R76, R22 ;  /* 0x00000016004c7308 */ /* 0x000fe20000000800 */
[----:B---3--:R-:W-:Y:S01]  /*82c0*/  FFMA2 R24, R2.F32x2.HI_LO, R18.F32x2.HI_LO, 1 ;  /* 0x3f80000002187449 */ /* 0x008fe20000200012 */
[----:B------:R-:W-:Y:S01]  /*82d0*/  F2FP.F16.F32.PACK_AB R18, R149, R148 ;  /* 0x000000949512723e */ /* 0x000fe200000000ff */
[----:B------:R-:W-:Y:S01]  /*82e0*/  FFMA2 R2, R28.F32x2.HI_LO, R20.F32, 0.22756439447402954102 ;  /* 0x3e6906a41c027449 */ /* 0x000fe20001200014 */
[----:B------:R-:W-:Y:S01]  /*82f0*/  F2FP.F16.F32.PACK_AB R19, R147, R146 ;  /* 0x000000929313723e */ /* 0x000fe200000000ff */
[----:B------:R-:W-:Y:S01]  /*8300*/  IMAD R54, R38, 0x800000, R24 ;  /* 0x0080000026367824 */ /* 0x000fe200078e0218 */
[----:B------:R-:W-:Y:S01]  /*8310*/  F2FP.F16.F32.PACK_AB R38, R123, R122 ;  /* 0x0000007a7b26723e */ /* 0x000fe200000000ff */
[----:B------:R-:W-:Y:S01]  /*8320*/  IMAD R55, R39, 0x800000, R25 ;  /* 0x0080000027377824 */ /* 0x000fe200078e0219 */
[----:B------:R3:W1:Y:S01]  /*8330*/  MUFU.EX2 R77, R23 ;  /* 0x00000017004d7308 */ /* 0x0006620000000800 */
[----:B----4-:R-:W-:Y:S01]  /*8340*/  FFMA2 R20, R26.F32x2.HI_LO, R20.F32, 0.22756439447402954102 ;  /* 0x3e6906a41a147449 */ /* 0x010fe20001200014 */
[----:B------:R-:W-:-:S02]  /*8350*/  F2FP.F16.F32.PACK_AB R39, R121, R120 ;  /* 0x000000787927723e */ /* 0x000fc400000000ff */
[----:B------:R-:W-:Y:S02]  /*8360*/  F2FP.F16.F32.PACK_AB R24, R119, R118 ;  /* 0x000000767718723e */ /* 0x000fe400000000ff */
[----:B------:R-:W-:Y:S02]  /*8370*/  F2FP.F16.F32.PACK_AB R25, R93, R92 ;  /* 0x0000005c5d19723e */ /* 0x000fe400000000ff */
[----:B------:R-:W-:Y:S08]  /*8380*/  MUFU.EX2 R70, R40 ;  /* 0x0000002800467308 */ /* 0x000ff00000000800 */
[----:B------:R4:W4:Y:S01]  /*8390*/  MUFU.EX2 R71, R41 ;  /* 0x0000002900477308 */ /* 0x0009220000000800 */
[----:B---3--:R-:W-:-:S02]  /*83a0*/  FFMA2 R22, R2.F32x2.HI_LO, R28.F32x2.HI_LO, 0.69514614343643188477 ;  /* 0x3f31f51902167449 */ /* 0x008fc4000020001c */
[----:B------:R-:W-:Y:S02]  /*83b0*/  FFMA2 R2, R20.F32x2.HI_LO, R26.F32x2.HI_LO, 0.69514614343643188477 ;  /* 0x3f31f51914027449 */ /* 0x000fe4000020001a */
[----:B------:R-:W-:Y:S01]  /*83c0*/  FFMA2 R20, R22.F32x2.HI_LO, R28.F32x2.HI_LO, 1 ;  /* 0x3f80000016147449 */ /* 0x000fe2000020001c */
[----:B------:R-:W-:Y:S01]  /*83d0*/  F2FP.F16.F32.PACK_AB R28, R163, R162 ;  /* 0x000000a2a31c723e */ /* 0x000fe200000000ff */
[----:B------:R-:W-:Y:S01]  /*83e0*/  FFMA2 R2, R2.F32x2.HI_LO, R26.F32x2.HI_LO, 1 ;  /* 0x3f80000002027449 */ /* 0x000fe2000020001a */
[----:B------:R-:W-:Y:S01]  /*83f0*/  MUFU.EX2 R66, R62 ;  /* 0x0000003e00427308 */ /* 0x000fe20000000800 */
[----:B------:R-:W-:Y:S02]  /*8400*/  F2FP.F16.F32.PACK_AB R29, R141, R140 ;  /* 0x0000008c8d1d723e */ /* 0x000fe400000000ff */
[----:B------:R-:W-:Y:S01]  /*8410*/  IMAD R58, R32, 0x800000, R2 ;  /* 0x00800000203a7824 */ /* 0x000fe200078e0202 */
[----:B-1----:R-:W-:Y:S01]  /*8420*/  F2FP.F16.F32.PACK_AB R32, R155, R154 ;  /* 0x0000009a9b20723e */ /* 0x002fe200000000ff */
[----:B------:R-:W-:Y:S01]  /*8430*/  IMAD R59, R33, 0x800000, R3 ;  /* 0x00800000213b7824 */ /* 0x000fe200078e0203 */
[----:B--2---:R-:W-:Y:S01]  /*8440*/  F2FP.F16.F32.PACK_AB R33, R127, R126 ;  /* 0x0000007e7f21723e */ /* 0x004fe200000000ff */
[----:B------:R-:W-:Y:S01]  /*8450*/  IMAD.MOV.U32 R2, RZ, RZ, 0x1 ;  /* 0x00000001ff027424 */ /* 0x000fe200078e00ff */
[----:B------:R-:W-:Y:S01]  /*8460*/  MUFU.EX2 R67, R63 ;  /* 0x0000003f00437308 */ /* 0x000fe20000000800 */
[----:B----4-:R-:W-:Y:S01]  /*8470*/  FFMA2 R40, R6.F32x2.HI_LO, R12.F32x2.HI_LO, 1 ;  /* 0x3f80000006287449 */ /* 0x010fe2000020000c */
[----:B------:R-:W-:-:S02]  /*8480*/  F2FP.F16.F32.PACK_AB R6, R177, R176 ;  /* 0x000000b0b106723e */ /* 0x000fc400000000ff */
[----:B------:R-:W-:Y:S01]  /*8490*/  F2FP.F16.F32.PACK_AB R7, R175, R174 ;  /* 0x000000aeaf07723e */ /* 0x000fe200000000ff */
[----:B------:R-:W-:Y:S01]  /*84a0*/  IMAD R52, R52, 0x800000, R40 ;  /* 0x0080000034347824 */ /* 0x000fe200078e0228 */
[----:B------:R-:W-:Y:S01]  /*84b0*/  F2FP.F16.F32.PACK_AB R12, R173, R172 ;  /* 0x000000acad0c723e */ /* 0x000fe200000000ff */
[----:B------:R-:W-:Y:S01]  /*84c0*/  IMAD R53, R53, 0x800000, R41 ;  /* 0x0080000035357824 */ /* 0x000fe200078e0229 */
[----:B------:R-:W-:Y:S01]  /*84d0*/  F2FP.F16.F32.PACK_AB R13, R161, R160 ;  /* 0x000000a0a10d723e */ /* 0x000fe200000000ff */
[----:B------:R1:W-:Y:S06]  /*84e0*/  BAR.ARV R0, 0x40 ;  /* 0x000100000000751d */ /* 0x0003ec0000002000 */
[----:B------:R2:W-:Y:S01]  /*84f0*/  MUFU.EX2 R68, R60 ;  /* 0x0000003c00447308 */ /* 0x0005e20000000800 */
[----:B------:R-:W-:Y:S01]  /*8500*/  F2FP.F16.F32.PACK_AB R40, R145, R144 ;  /* 0x000000909128723e */ /* 0x000fe200000000ff */
[----:B------:R3:W-:Y:S01]  /*8510*/  STTM.x16 tmem[UR6], R4 ;  /* 0x00000004000079ed */ /* 0x0007e20008240006 */
[----:B------:R-:W-:-:S02]  /*8520*/  R2UR UR6, R185 ;  /* 0x00000000b90672ca */ /* 0x000fc400000e0000 */
[----:B------:R-:W-:Y:S02]  /*8530*/  F2FP.F16.F32.PACK_AB R41, R115, R114 ;  /* 0x000000727329723e */ /* 0x000fe400000000ff */
[----:B------:R-:W-:Y:S01]  /*8540*/  F2FP.F16.F32.PACK_AB R42, R53, R52 ;  /* 0x00000034352a723e */ /* 0x000fe200000000ff */
[----:B------:R4:W1:Y:S01]  /*8550*/  MUFU.EX2 R69, R61 ;  /* 0x0000003d00457308 */ /* 0x0008620000000800 */
[----:B------:R-:W-:Y:S02]  /*8560*/  F2FP.F16.F32.PACK_AB R22, R101, R100 ;  /* 0x000000646516723e */ /* 0x000fe400000000ff */
[----:B------:R-:W-:Y:S02]  /*8570*/  F2FP.F16.F32.PACK_AB R23, R95, R94 ;  /* 0x0000005e5f17723e */ /* 0x000fe400000000ff */
[----:B------:R-:W-:-:S03]  /*8580*/  F2FP.F16.F32.PACK_AB R27, R59, R58 ;  /* 0x0000003a3b1b723e */ /* 0x000fc600000000ff */
[----:B------:R-:W-:Y:S01]  /*8590*/  MUFU.EX2 R64, R64 ;  /* 0x0000004000407308 */ /* 0x000fe20000000800 */
[----:B--2---:R-:W-:Y:S01]  /*85a0*/  IMAD R60, R36, 0x800000, R20 ;  /* 0x00800000243c7824 */ /* 0x004fe200078e0214 */
[----:B------:R-:W-:Y:S02]  /*85b0*/  F2FP.F16.F32.PACK_AB R36, R153, R152 ;  /* 0x000000989924723e */ /* 0x000fe400000000ff */
[----:B------:R-:W-:-:S04]  /*85c0*/  F2FP.F16.F32.PACK_AB R20, R129, R128 ;  /* 0x000000808114723e */ /* 0x000fc800000000ff */
[----:B------:R-:W2:Y:S01]  /*85d0*/  MUFU.EX2 R65, R65 ;  /* 0x0000004100417308 */ /* 0x000ea20000000800 */
[----:B----4-:R-:W-:Y:S01]  /*85e0*/  IMAD R61, R37, 0x800000, R21 ;  /* 0x00800000253d7824 */ /* 0x010fe200078e0215 */
[----:B------:R-:W-:Y:S02]  /*85f0*/  F2FP.F16.F32.PACK_AB R37, R125, R124 ;  /* 0x0000007c7d25723e */ /* 0x000fe400000000ff */
[----:B------:R-:W-:Y:S02]  /*8600*/  F2FP.F16.F32.PACK_AB R21, R103, R102 ;  /* 0x000000666715723e */ /* 0x000fe400000000ff */
[----:B------:R-:W-:Y:S01]  /*8610*/  STTM.x16 tmem[UR7], R28 ;  /* 0x0000001c000079ed */ /* 0x000fe20008240007 */
[----:B------:R-:W-:Y:S01]  /*8620*/  R2UR UR7, R187 ;  /* 0x00000000bb0772ca */ /* 0x000fe200000e0000 */
[----:B------:R-:W-:Y:S01]  /*8630*/  MUFU.EX2 R62, R72 ;  /* 0x00000048003e7308 */ /* 0x000fe20000000800 */
[----:B------:R-:W-:-:S07]  /*8640*/  F2FP.F16.F32.PACK_AB R26, R61, R60 ;  /* 0x0000003c3d1a723e */ /* 0x000fce00000000ff */
[----:B------:R-:W4:Y:S01]  /*8650*/  MUFU.EX2 R63, R73 ;  /* 0x00000049003f7308 */ /* 0x000f220000000800 */
[----:B---3--:R-:W-:Y:S02]  /*8660*/  F2FP.F16.F32.PACK_AB R12, R143, R142 ;  /* 0x0000008e8f0c723e */ /* 0x008fe400000000ff */
        /* <DEDUP_REMOVED lines=9> */
[----:B------:R-:W-:Y:S01]  /*8700*/  USHF.L.U32 UR6, UR9, 0x1f, URZ ;  /* 0x0000001f09067899 */ /* 0x000fe200080006ff */
[----:B------:R-:W-:Y:S01]  /*8710*/  F2FP.F16.F32.PACK_AB R5, R91, R90 ;  /* 0x0000005a5b05723e */ /* 0x000fe200000000ff */
[----:B------:R-:W3:Y:S01]  /*8720*/  FENCE.VIEW.ASYNC.T ;  /* 0x00000000000073c6 */ /* 0x000ee20000000200 */
[----:B------:R-:W-:Y:S01]  /*8730*/  F2FP.F16.F32.PACK_AB R6, R89, R88 ;  /* 0x000000585906723e */ /* 0x000fe200000000ff */
[----:B---3--:R3:W-:Y:S01]  /*8740*/  SYNCS.ARRIVE.TRANS64.ART0 RZ, [UR5+0xd0], R2 ;  /* 0x0000d002ffff79a7 */ /* 0x0087e20008500005 */
[----:B------:R-:W-:Y:S01]  /*8750*/  F2FP.F16.F32.PACK_AB R7, R87, R86 ;  /* 0x000000565707723e */ /* 0x000fe200000000ff */
[----:B-1----:R-:W-:Y:S01]  /*8760*/  IMAD.U32 R0, RZ, RZ, UR6 ;  /* 0x00000006ff007e24 */ /* 0x002fe2000f8e00ff */
[----:B------:R-:W-:-:S02]  /*8770*/  F2FP.F16.F32.PACK_AB R8, R107, R106 ;  /* 0x0000006a6b08723e */ /* 0x000fc400000000ff */
[----:B------:R-:W-:Y:S02]  /*8780*/  F2FP.F16.F32.PACK_AB R9, R85, R84 ;  /* 0x000000545509723e */ /* 0x000fe400000000ff */
[----:B------:R-:W-:Y:S02]  /*8790*/  F2FP.F16.F32.PACK_AB R10, R83, R82 ;  /* 0x00000052530a723e */ /* 0x000fe400000000ff */
[----:B------:R-:W-:Y:S02]  /*87a0*/  F2FP.F16.F32.PACK_AB R11, R81, R80 ;  /* 0x00000050510b723e */ /* 0x000fe400000000ff */
[----:B-----5:R-:W-:Y:S02]  /*87b0*/  F2FP.F16.F32.PACK_AB R12, R79, R78 ;  /* 0x0000004e4f0c723e */ /* 0x020fe400000000ff */
[----:B------:R-:W-:Y:S02]  /*87c0*/  F2FP.F16.F32.PACK_AB R13, R77, R76 ;  /* 0x0000004c4d0d723e */ /* 0x000fe400000000ff */
[----:B------:R-:W-:-:S02]  /*87d0*/  F2FP.F16.F32.PACK_AB R14, R75, R74 ;  /* 0x0000004a4b0e723e */ /* 0x000fc400000000ff */
[----:B------:R-:W-:Y:S02]  /*87e0*/  F2FP.F16.F32.PACK_AB R15, R71, R70 ;  /* 0x00000046470f723e */ /* 0x000fe400000000ff */
[----:B------:R-:W-:Y:S02]  /*87f0*/  F2FP.F16.F32.PACK_AB R16, R69, R68 ;  /* 0x000000444510723e */ /* 0x000fe400000000ff */
[----:B------:R-:W-:Y:S02]  /*8800*/  F2FP.F16.F32.PACK_AB R17, R67, R66 ;  /* 0x000000424311723e */ /* 0x000fe400000000ff */
[----:B--2---:R-:W-:Y:S02]  /*8810*/  F2FP.F16.F32.PACK_AB R18, R65, R64 ;  /* 0x000000404112723e */ /* 0x004fe400000000ff */
[----:B----4-:R-:W-:-:S04]  /*8820*/  F2FP.F16.F32.PACK_AB R19, R63, R62 ;  /* 0x0000003e3f13723e */ /* 0x010fc800000000ff */
[----:B------:R3:W-:Y:S01]  /*8830*/  STTM.x16 tmem[UR7], R4 ;  /* 0x00000004000079ed */ /* 0x0007e20008240007 */
[----:B------:R-:W1:Y:S02]  /*8840*/  FENCE.VIEW.ASYNC.T ;  /* 0x00000000000073c6 */ /* 0x000e640000000200 */
[----:B-1----:R-:W-:Y:S01]  /*8850*/  NOP ;  /* 0x0000000000007918 */ /* 0x002fe20000000000 */
[----:B------:R3:W-:Y:S01]  /*8860*/  @P0 SYNCS.ARRIVE.TRANS64.ART0 RZ, [UR5+0xe0], R2 ;  /* 0x0000e002ffff09a7 */ /* 0x0007e20008500005 */
[----:B------:R-:W1:Y:S02]  /*8870*/  SYNCS.PHASECHK.TRANS64.TRYWAIT P0, [UR5+0x130], R0 ;  /* 0x00013000ff0075a7 */ /* 0x000e640008001105 */
[----:B-1-3--:R-:W-:Y:S05]  /*8880*/  @!P0 BRA `(.L_x_52) ;  /* 0x0000003000b88947 */ /* 0x00afea0003800000 */
.L_x_124:
[----:B------:R-:W-:Y:S01]  /*8890*/  MOV R5, UR17 ;  /* 0x0000001100057c02 */ /* 0x000fe20008000f00 */
[----:B------:R-:W-:Y:S01]  /*88a0*/  FMUL R4, R48, R184 ;  /* 0x000000b830047220 */ /* 0x000fe20000400000 */
[----:B-1----:R-:W-:Y:S01]  /*88b0*/  FADD2 R2, R178.F32x2.HI_LO, R168.F32x2.HI_LO ;  /* 0x000000a8b202724b */ /* 0x002fe20000000000 */
[----:B------:R-:W-:Y:S01]  /*88c0*/  UIADD3 UR11, UPT, UPT, UR11, 0x1, URZ ;  /* 0x000000010b0b7890 */ /* 0x000fe2000fffe0ff */
[----:B------:R-:W-:Y:S01]  /*88d0*/  FADD2 R6, R176.F32x2.HI_LO, R166.F32x2.HI_LO ;  /* 0x000000a6b006724b */ /* 0x000fe20000000000 */
[----:B------:R-:W-:Y:S01]  /*88e0*/  ULOP3.LUT UR9, UR9, 0x1, URZ, 0x3c, !UPT ;  /* 0x0000000109097892 */ /* 0x000fe2000f8e3cff */
[----:B------:R-:W-:Y:S01]  /*88f0*/  FADD2 R4, R4.F32x2.HI_LO, R182.F32x2.HI_LO ;  /* 0x000000b60404724b */ /* 0x000fe20000000000 */
[----:B------:R-:W-:Y:S01]  /*8900*/  UISETP.NE.AND UP0, UPT, UR11, UR14, UPT ;  /* 0x0000000e0b00728c */ /* 0x000fe2000bf05270 */
[----:B------:R-:W-:Y:S01]  /*8910*/  FADD2 R8, R174.F32x2.HI_LO, R164.F32x2.HI_LO ;  /* 0x000000a4ae08724b */ /* 0x000fe20000000000 */
[----:B------:R-:W-:Y:S01]  /*8920*/  ULOP3.LUT UR10, UR10, 0x1, URZ, 0x3c, !UPT ;  /* 0x000000010a0a7892 */ /* 0x000fe2000f8e3cff */
        /* <DEDUP_REMOVED lines=58> */
[----:B------:R-:W-:-:S04]  /*8cd0*/  FADD2 R4, R4.F32x2.HI_LO, R8.F32x2.HI_LO ;  /* 0x000000080404724b */ /* 0x000fc80000000000 */
[----:B------:R-:W-:-:S04]  /*8ce0*/  FADD2 R2, R4.F32x2.HI_LO, R2.F32x2.HI_LO ;  /* 0x000000020402724b */ /* 0x000fc80000000000 */
[----:B------:R-:W-:Y:S01]  /*8cf0*/  FADD R184, R2, R3 ;  /* 0x0000000302b87221 */ /* 0x000fe20000000000 */
[----:B------:R-:W-:Y:S06]  /*8d00*/  BRA.U UP0, `(.L_x_53) ;  /* 0xffffffe100107547 */ /* 0x000fec000b83ffff */
.L_x_50:
[----:B------:R-:W2:Y:S01]  /*8d10*/  LDL.LU R0, [R1] ;  /* 0x0000000001007983 */ /* 0x000ea20000300800 */
[----:B------:R-:W3:Y:S01]  /*8d20*/  LDCU UR4, c[0x0][0x370] ;  /* 0x00006e00ff0477ac */ /* 0x000ee20008000800 */
[----:B------:R-:W4:Y:S01]  /*8d30*/  S2R R2, SR_TID.X ;  /* 0x0000000000027919 */ /* 0x000f220000002100 */
[----:B------:R-:W5:Y:S01]  /*8d40*/  LDCU UR5, c[0x0][0x624] ;  /* 0x0000c480ff0577ac */ /* 0x000f620008000800 */
[----:B--2---:R-:W-:Y:S01]  /*8d50*/  R2UR UR6, R0 ;  /* 0x00000000000672ca */ /* 0x004fe200000e0000 */
[----:B------:R-:W-:-:S05]  /*8d60*/  IMAD.U32 R0, RZ, RZ, UR20 ;  /* 0x00000014ff007e24 */ /* 0x000fca000f8e00ff */
[----:B----4-:R-:W-:-:S04]  /*8d70*/  LOP3.LUT R0, R0, 0x7f, R2, 0xf8, !PT ;  /* 0x0000007f00007812 */ /* 0x010fc800078ef802 */
[----:B------:R-:W-:-:S03]  /*8d80*/  LEA R0, R0, UR19, 0x2 ;  /* 0x0000001300007c11 */ /* 0x000fc6000f8e10ff */
[----:B---3--:R-:W-:Y:S02]  /*8d90*/  UIADD3 UR6, UPT, UPT, UR4, UR6, URZ ;  /* 0x0000000604067290 */ /* 0x008fe4000fffe0ff */
[----:B------:R-:W-:Y:S02]  /*8da0*/  STS [R0+0x18c], R184 ;  /* 0x00018cb800007388 */ /* 0x000fe40000000800 */
[----:B-----5:R-:W-:Y:S02]  /*8db0*/  UISETP.GE.AND UP0, UPT, UR6, UR5, UPT ;  /* 0x000000050600728c */ /* 0x020fe4000bf06270 */
[----:B------:R2:W-:Y:S02]  /*8dc0*/  STS [R0+0x58c], R135 ;  /* 0x00058c8700007388 */ /* 0x0005e40000000800 */
[----:B--2---:R-:W-:-:S05]  /*8dd0*/  IMAD.U32 R0, RZ, RZ, UR13 ;  /* 0x0000000dff007e24 */ /* 0x004fca000f8e00ff */
[----:B------:R2:W-:Y:S06]  /*8de0*/  BAR.ARV R0, 0x40 ;  /* 0x000100000000751d */ /* 0x0005ec0000002000 */
[----:B--2---:R-:W-:-:S05]  /*8df0*/  IMAD.U32 R0, RZ, RZ, UR6 ;  /* 0x00000006ff007e24 */ /* 0x004fca000f8e00ff */
[----:B------:R2:W-:Y:S01]  /*8e00*/  STL [R1], R0 ;  /* 0x0000000001007387 */ /* 0x0005e20000100800 */
[----:B------:R-:W-:Y:S05]  /*8e10*/  BRA.U !UP0, `(.L_x_54) ;  /* 0xffffffb908387547 */ /* 0x000fea000b83ffff */
.L_x_46:
[----:B--2---:R-:W2:Y:S01]  /*8e20*/  S2R R0, SR_TID.X ;  /* 0x0000000000007919 */ /* 0x004ea20000002100 */
[----:B------:R-:W3:Y:S01]  /*8e30*/  S2UR UR5, SR_CgaCtaId ;  /* 0x00000000000579c3 */ /* 0x000ee20000008800 */
[----:B------:R-:W-:Y:S01]  /*8e40*/  USHF.L.U32 UR9, UR9, 0x1f, URZ ;  /* 0x0000001f09097899 */ /* 0x000fe200080006ff */
[----:B--2---:R-:W-:-:S04]  /*8e50*/  SHF.R.U32.HI R0, RZ, 0x5, R0 ;  /* 0x00000005ff007819 */ /* 0x004fc80000011600 */
[----:B------:R-:W-:Y:S01]  /*8e60*/  R2UR UR4, R0 ;  /* 0x00000000000472ca */ /* 0x000fe200000e0000 */
[----:B------:R-:W-:-:S12]  /*8e70*/  IMAD.U32 R0, RZ, RZ, UR9 ;  /* 0x00000009ff007e24 */ /* 0x000fd8000f8e00ff */
[----:B------:R-:W-:-:S03]  /*8e80*/  UISETP.GT.AND UP0, UPT, UR4, 0x3, UPT ;  /* 0x000000030400788c */ /* 0x000fc6000bf04270 */
[----:B------:R-:W-:Y:S02]  /*8e90*/  UMOV UR4, 0x400 ;  /* 0x0000040000047882 */ /* 0x000fe40000000000 */
[----:B---3--:R-:W-:-:S04]  /*8ea0*/  ULEA UR5, UR5, UR4, 0x18 ;  /* 0x0000000405057291 */ /* 0x008fc8000f8ec0ff */
[----:B------:R-:W-:Y:S02]  /*8eb0*/  UIADD3 UR4, UPT, UPT, UR5, 0x8, URZ ;  /* 0x0000000805047890 */ /* 0x000fe4000fffe0ff */
[----:B------:R-:W-:-:S09]  /*8ec0*/  @!UP0 UIADD3 UR4, UPT, UPT, UR5, URZ, URZ ;  /* 0x000000ff05048290 */ /* 0x000fd2000fffe0ff */
[----:B------:R-:W2:Y:S02]  /*8ed0*/  SYNCS.PHASECHK.TRANS64.TRYWAIT P0, [UR4+0x130], R0 ;  /* 0x00013000ff0075a7 */ /* 0x000ea40008001104 */
[----:B--2---:R-:W-:Y:S05]  /*8ee0*/  @!P0 BRA `(.L_x_55) ;  /* 0x0000002c00408947 */ /* 0x004fea0003800000 */
.L_x_126:
[----:B------:R-:W-:Y:S06]  /*8ef0*/  BAR.ARV 0x2, 0x1a0 ;  /* 0x0086800000007b1d */ /* 0x000fec0000002000 */
.L_x_32:
[----:B------:R-:W2:Y:S02]  /*8f00*/  S2R R5, SR_TID.X ;  /* 0x0000000000057919 */ /* 0x000ea40000002100 */
[----:B--2---:R-:W-:-:S04]  /*8f10*/  SHF.R.U32.HI R5, RZ, 0x5, R5 ;  /* 0x00000005ff057819 */ /* 0x004fc80000011605 */
[----:B------:R-:W-:-:S13]  /*8f20*/  R2UR UR4, R5 ;  /* 0x00000000050472ca */ /* 0x000fda00000e0000 */
[----:B------:R-:W-:-:S04]  /*8f30*/  ULOP3.LUT UR4, UR4, 0xfffffffc, URZ, 0xc0, !UPT ;  /* 0xfffffffc04047892 */ /* 0x000fc8000f8ec0ff */
[----:B------:R-:W-:-:S06]  /*8f40*/  UISETP.NE.AND UP0, UPT, UR4, 0x8, UPT ;  /* 0x000000080400788c */ /* 0x000fcc000bf05270 */
[----:B------:R-:W-:-:S13]  /*8f50*/  PLOP3.LUT P0, PT, PT, PT, UP0, 0x80, 0x8 ;  /* 0x000000000008781c */ /* 0x000fda0003f0f008 */
[----:B------:R-:W-:Y:S05]  /*8f60*/  @P0 EXIT ;  /* 0x000000000000094d */ /* 0x000fea0003800000 */
[----:B------:R-:W-:-:S08]  /*8f70*/  NOP ;  /* 0x0000000000007918 */ /* 0x000fd00000000000 */
[----:B------:R-:W2:-:S00]  /*8f80*/  USETMAXREG.DEALLOC.CTAPOOL 0x40 ;  /* 0x00000040000079c8 */ /* 0x000e8000080e0500 */
[----:B------:R-:W3:Y:S01]  /*8f90*/  S2UR UR17, SR_CTAID.X ;  /* 0x00000000001179c3 */ /* 0x000ee20000002500 */
[----:B--2---:R-:W2:Y:S01]  /*8fa0*/  S2R R4, SR_TID.X ;  /* 0x0000000000047919 */ /* 0x004ea20000002100 */
[----:B------:R-:W3:Y:S01]  /*8fb0*/  LDCU UR4, c[0x0][0x610] ;  /* 0x0000c200ff0477ac */ /* 0x000ee20008000800 */
[----:B------:R-:W-:Y:S01]  /*8fc0*/  IMAD.MOV.U32 R2, RZ, RZ, 0x1 ;  /* 0x00000001ff027424 */ /* 0x000fe200078e00ff */
[----:B------:R-:W4:Y:S04]  /*8fd0*/  LDCU.U8 UR12, c[0x0][0x614] ;  /* 0x0000c280ff0c77ac */ /* 0x000f280008000000 */
[----:B------:R-:W5:Y:S01]  /*8fe0*/  S2UR UR6, SR_CgaCtaId ;  /* 0x00000000000679c3 */ /* 0x000f620000008800 */
[----:B------:R-:W1:Y:S01]  /*8ff0*/  LDCU UR10, c[0x0][0x38c] ;  /* 0x00007180ff0a77ac */ /* 0x000e620008000800 */
[----:B------:R-:W2:Y:S01]  /*9000*/  LDCU UR11, c[0x0][0x624] ;  /* 0x0000c480ff0b77ac */ /* 0x000ea20008000800 */
[----:B------:R-:W2:Y:S01]  /*9010*/  LDCU UR13, c[0x0][0x61c] ;  /* 0x0000c380ff0d77ac */ /* 0x000ea20008000800 */
[----:B------:R-:W-:Y:S01]  /*9020*/  UMOV UR7, 0x400 ;  /* 0x0000040000077882 */ /* 0x000fe20000000000 */
[----:B------:R-:W2:Y:S01]  /*9030*/  LDCU.U8 UR14, c[0x0][0x620] ;  /* 0x0000c400ff0e77ac */ /* 0x000ea20008000000 */
[----:B---3--:R-:W-:-:S02]  /*9040*/  UIMAD.WIDE.U32 UR4, UR17, UR4, URZ ;  /* 0x00000004110472a5 */ /* 0x008fc4000f8e00ff */
[----:B-1----:R-:W-:Y:S02]  /*9050*/  UIADD3 UR9, UPT, UPT, UR10, -0x1, URZ ;  /* 0xffffffff0a097890 */ /* 0x002fe4000fffe0ff */
[----:B------:R-:W-:Y:S01]  /*9060*/  UIADD3 UR4, UPT, UPT, -UR5, UR17, URZ ;  /* 0x0000001105047290 */ /* 0x000fe2000fffe1ff */
[C---:B--2---:R-:W-:Y:S01]  /*9070*/  IMAD.SHL.U32 R0, R4.reuse, 0x80, RZ ;  /* 0x0000008004007824 */ /* 0x044fe200078e00ff */
[----:B------:R-:W-:Y:S02]  /*9080*/  LOP3.LUT R40, R4, 0x7f, RZ, 0xc0, !PT ;  /* 0x0000007f04287812 */ /* 0x000fe400078ec0ff */
[----:B----4-:R-:W-:Y:S01]  /*9090*/  USHF.R.U32.HI UR4, URZ, UR12, UR4 ;  /* 0x0000000cff047299 */ /* 0x010fe20008011604 */
[----:B------:R-:W1:Y:S01]  /*90a0*/  LDCU.U8 UR12, c[0x0][0x615] ;  /* 0x0000c2a0ff0c77ac */ /* 0x000e620008000000 */
[----:B------:R-:W-:Y:S02]  /*90b0*/  LOP3.LUT R0, R0, 0xf80, RZ, 0xc0, !PT ;  /* 0x00000f8000007812 */ /* 0x000fe400078ec0ff */
[----:B------:R-:W-:Y:S01]  /*90c0*/  SHF.R.U32.HI R3, RZ, 0x5, R40 ;  /* 0x00000005ff037819 */ /* 0x000fe20000011628 */
[----:B-----5:R-:W-:Y:S01]  /*90d0*/  ULEA UR6, UR6, UR7, 0x18 ;  /* 0x0000000706067291 */ /* 0x020fe2000f8ec0ff */
[----:B------:R-:W-:Y:S01]  /*90e0*/  BAR.SYNC.DEFER_BLOCKING 0x2, 0x1a0 ;  /* 0x0086800000007b1d */ /* 0x000fe20000010000 */
[----:B------:R-:W-:-:S02]  /*90f0*/  UIADD3 UR4, UPT, UPT, UR5, UR4, URZ ;  /* 0x0000000405047290 */ /* 0x000fc4000fffe0ff */
[----:B------:R-:W-:Y:S01]  /*9100*/  IMAD R0, R3, 0x1000, R0 ;  /* 0x0000100003007824 */ /* 0x000fe200078e0200 */
[----:B------:R-:W-:Y:S02]  /*9110*/  UIADD3 UR8, UPT, UPT, -UR10, URZ, URZ ;  /* 0x000000ff0a087290 */ /* 0x000fe4000fffe1ff */
[----:B------:R-:W-:Y:S01]  /*9120*/  UISETP.GE.AND UP1, UPT, UR17, UR11, UPT ;  /* 0x0000000b1100728c */ /* 0x000fe2000bf26270 */
[----:B------:R-:W-:Y:S01]  /*9130*/  VIADD R0, R0, UR6 ;  /* 0x0000000600007c36 */ /* 0x000fe20008000000 */
[----:B------:R-:W-:Y:S02]  /*9140*/  USHF.R.S32.HI UR7, URZ, 0x1f, UR9 ;  /* 0x0000001fff077899 */ /* 0x000fe40008011409 */
[----:B------:R-:W-:Y:S01]  /*9150*/  USHF.R.S32.HI UR8, URZ, 0x1f, UR8 ;  /* 0x0000001fff087899 */ /* 0x000fe20008011408 */
[C---:B------:R-:W-:Y:S01]  /*9160*/  VIADD R46, R0.reuse, 0xc00 ;  /* 0x00000c00002e7836 */ /* 0x040fe20000000000 */
[----:B------:R-:W-:Y:S01]  /*9170*/  UISETP.GT.AND UP0, UPT, UR10, URZ, UPT ;  /* 0x000000ff0a00728c */ /* 0x000fe2000bf04270 */
[----:B------:R-:W-:Y:S01]  /*9180*/  VIADD R0, R0, 0x4c00 ;  /* 0x00004c0000007836 */ /* 0x000fe20000000000 */
[----:B-1----:R-:W-:-:S02]  /*9190*/  USHF.R.U32.HI UR12, URZ, UR12, UR4 ;  /* 0x0000000cff0c7299 */ /* 0x002fc40008011604 */
[----:B------:R-:W-:Y:S02]  /*91a0*/  ULEA.HI UR7, UR7, UR9, URZ, 0x7 ;  /* 0x0000000907077291 */ /* 0x000fe4000f8f38ff */
[----:B------:R-:W-:Y:S01]  /*91b0*/  UIMAD.WIDE.U32 UR4, UR12, UR13, URZ ;  /* 0x0000000d0c0472a5 */ /* 0x000fe2000f8e00ff */
[----:B------:R-:W-:Y:S01]  /*91c0*/  SHF.R.U32.HI R45, RZ, 0x3, R0 ;  /* 0x00000003ff2d7819 */ /* 0x000fe20000011600 */
[----:B------:R-:W-:Y:S02]  /*91d0*/  ULEA.HI UR8, UR8, -UR10, URZ, 0x7 ;  /* 0x8000000a08087291 */ /* 0x000fe4000f8f38ff */
[----:B------:R-:W-:Y:S01]  /*91e0*/  UIADD3 UR4, UPT, UPT, UR12, -UR5, URZ ;  /* 0x800000050c047290 */ /* 0x000fe2000fffe0ff */
[----:B------:R-:W-:Y:S01]  /*91f0*/  LOP3.LUT R45, R0, 0x70, R45, 0x78, !PT ;  /* 0x00000070002d7812 */ /* 0x000fe200078e782d */
[----:B------:R-:W-:Y:S01]  /*9200*/  SYNCS.ARRIVE.TRANS64.ART0 RZ, [UR6+0xd0], R2 ;  /* 0x0000d002ffff79a7 */ /* 0x000fe20008500006 */
[----:B------:R-:W-:Y:S02]  /*9210*/  USHF.R.S32.HI UR22, URZ, 0x7, UR7 ;  /* 0x00000007ff167899 */ /* 0x000fe40008011407 */
[----:B------:R-:W-:-:S02]  /*9220*/  USHF.R.S32.HI UR7, URZ, 0x7, UR8 ;  /* 0x00000007ff077899 */ /* 0x000fc40008011408 */
[----:B------:R-:W-:Y:S02]  /*9230*/  USHF.R.U32.HI UR4, URZ, UR14, UR4 ;  /* 0x0000000eff047299 */ /* 0x000fe40008011604 */
[----:B------:R-:W-:Y:S01]  /*9240*/  @!UP0 ULOP3.LUT UR22, URZ, UR7, URZ, 0x33, !UPT ;  /* 0x00000007ff168292 */ /* 0x000fe2000f8e33ff */
[----:B------:R1:W-:Y:S01]  /*9250*/  SYNCS.ARRIVE.TRANS64.ART0 RZ, [UR6+0xd8], R2 ;  /* 0x0000d802ffff79a7 */ /* 0x0003e20008500006 */
[----:B------:R-:W-:Y:S01]  /*9260*/  UIADD3 UR4, UPT, UPT, UR5, UR4, URZ ;  /* 0x0000000405047290 */ /* 0x000fe2000fffe0ff */
[----:B------:R-:W-:Y:S01]  /*9270*/  UMOV UR20, 0x1 ;  /* 0x0000000100147882 */ /* 0x000fe20000000000 */
[----:B-1----:R-:W-:-:S04]  /*9280*/  SHF.R.U32.HI R2, RZ, 0x3, R46 ;  /* 0x00000003ff027819 */ /* 0x002fc8000001162e */
[----:B------:R-:W-:Y:S01]  /*9290*/  LOP3.LUT R46, R46, 0x70, R2, 0x78, !PT ;  /* 0x000000702e2e7812 */ /* 0x000fe200078e7802 */
[----:B------:R-:W-:Y:S06]  /*92a0*/  BRA.U UP1, `(.L_x_56) ;  /* 0x00000019018c7547 */ /* 0x000fec000b800000 */
[----:B------:R-:W1:Y:S01]  /*92b0*/  LDCU.U8 UR5, c[0x0][0x621] ;  /* 0x0000c420ff0577ac */ /* 0x000e620008000000 */
[C---:B------:R-:W-:Y:S01]  /*92c0*/  R2P PR, R4.reuse, 0x6 ;  /* 0x0000000604007804 */ /* 0x040fe20000000000 */
[----:B------:R-:W-:Y:S01]  /*92d0*/  IMAD.MOV.U32 R47, RZ, RZ, 0x40 ;  /* 0x00000040ff2f7424 */ /* 0x000fe200078e00ff */
[----:B------:R-:W-:Y:S01]  /*92e0*/  R2UR UR8, R5 ;  /* 0x00000000050872ca */ /* 0x000fe200000e0000 */
[----:B------:R-:W2:Y:S01]  /*92f0*/  LDCU UR7, c[0x0][0x618] ;  /* 0x0000c300ff0777ac */ /* 0x000ea20008000800 */
[----:B------:R-:W-:Y:S01]  /*9300*/  IMAD.MOV.U32 R49, RZ, RZ, 0x20 ;  /* 0x00000020ff317424 */ /* 0x000fe200078e00ff */
[----:B------:R-:W-:Y:S01]  /*9310*/  LOP3.LUT R0, R4, 0x1, RZ, 0xc0, !PT ;  /* 0x0000000104007812 */ /* 0x000fe200078ec0ff */
[----:B------:R-:W-:Y:S01]  /*9320*/  IMAD.SHL.U32 R2, R3, 0x200000, RZ ;  /* 0x0020000003027824 */ /* 0x000fe200078e00ff */
[----:B------:R-:W-:Y:S01]  /*9330*/  SEL R47, R47, 0xffffffc0, !P2 ;  /* 0xffffffc02f2f7807 */ /* 0x000fe20005000000 */
[----:B------:R-:W-:Y:S01]  /*9340*/  UIADD3 UR13, UPT, UPT, -UR12, URZ, URZ ;  /* 0x000000ff0c0d7290 */ /* 0x000fe2000fffe1ff */
[----:B------:R-:W-:Y:S01]  /*9350*/  ISETP.NE.U32.AND P0, PT, R0, 0x1, PT ;  /* 0x000000010000780c */ /* 0x000fe20003f05070 */
[----:B------:R-:W3:Y:S01]  /*9360*/  LDCU UR24, c[0x0][0x370] ;  /* 0x00006e00ff1877ac */ /* 0x000ee20008000800 */
[----:B------:R-:W-:Y:S01]  /*9370*/  SEL R49, R49, 0xffffffe0, !P1 ;  /* 0xffffffe031317807 */ /* 0x000fe20004800000 */
[C-C-:B------:R-:W-:Y:S01]  /*9380*/  IMAD.IADD R48, R46.reuse, 0x1, R47.reuse ;  /* 0x000000012e307824 */ /* 0x140fe200078e022f */
[----:B------:R-:W-:Y:S01]  /*9390*/  MOV R0, 0xfffffff0 ;  /* 0xfffffff000007802 */ /* 0x000fe20000000f00 */
[C---:B------:R-:W-:Y:S01]  /*93a0*/  IMAD.IADD R47, R45.reuse, 0x1, R47 ;  /* 0x000000012d2f7824 */ /* 0x040fe200078e022f */
[----:B------:R-:W-:Y:S01]  /*93b0*/  IADD3 R52, PT, PT, R46, R49, RZ ;  /* 0x000000312e347210 */ /* 0x000fe20007ffe0ff */
[----:B------:R-:W-:Y:S01]  /*93c0*/  IMAD.IADD R50, R45, 0x1, R49 ;  /* 0x000000012d327824 */ /* 0x000fe200078e0231 */
[----:B-1----:R-:W-:Y:S01]  /*93d0*/  USHF.R.U32.HI UR16, URZ, UR5, UR4 ;  /* 0x00000005ff107299 */ /* 0x002fe20008011604 */
[----:B------:R-:W-:Y:S01]  /*93e0*/  SEL R0, R0, 0x10, !P0 ;  /* 0x0000001000007807 */ /* 0x000fe20004000000 */
[----:B------:R-:W1:Y:S01]  /*93f0*/  LDCU UR5, c[0x0][0x60c] ;  /* 0x0000c180ff0577ac */ /* 0x000e620008000800 */
[C---:B------:R-:W-:Y:S01]  /*9400*/  IMAD.IADD R51, R49.reuse, 0x1, R48 ;  /* 0x0000000131337824 */ /* 0x040fe200078e0230 */
[-C--:B------:R-:W-:Y:S01]  /*9410*/  IADD3 R49, PT, PT, R49, R47.reuse, RZ ;  /* 0x0000002f31317210 */ /* 0x080fe20007ffe0ff */
[----:B------:R-:W-:Y:S01]  /*9420*/  ULOP3.LUT UR10, UR8, 0x3, URZ, 0xc0, !UPT ;  /* 0x00000003080a7892 */ /* 0x000fe2000f8ec0ff */
[----:B------:R-:W-:Y:S01]  /*9430*/  LEA R44, R40, UR6, 0x2 ;  /* 0x00000006282c7c11 */ /* 0x000fe2000f8e10ff */
[----:B------:R-:W-:Y:S01]  /*9440*/  UIADD3 UR4, UPT, UPT, -UR16, URZ, URZ ;  /* 0x000000ff10047290 */ /* 0x000fe2000fffe1ff */
[----:B------:R-:W-:Y:S01]  /*9450*/  IMAD.IADD R60, R46, 0x1, R0 ;  /* 0x000000012e3c7824 */ /* 0x000fe200078e0200 */
[C---:B------:R-:W-:Y:S01]  /*9460*/  IADD3 R58, PT, PT, R0.reuse, R48, RZ ;  /* 0x00000030003a7210 */ /* 0x040fe20007ffe0ff */
[C---:B------:R-:W-:Y:S01]  /*9470*/  IMAD.IADD R59, R0.reuse, 0x1, R52 ;  /* 0x00000001003b7824 */ /* 0x040fe200078e0234 */
[C---:B------:R-:W-:Y:S01]  /*9480*/  IADD3 R54, PT, PT, R0.reuse, R47, RZ ;  /* 0x0000002f00367210 */ /* 0x040fe20007ffe0ff */
[----:B------:R-:W-:Y:S01]  /*9490*/  IMAD.IADD R56, R45, 0x1, R0 ;  /* 0x000000012d387824 */ /* 0x000fe200078e0200 */
[C---:B------:R-:W-:Y:S01]  /*94a0*/  IADD3 R53, PT, PT, R0.reuse, R49, RZ ;  /* 0x0000003100357210 */ /* 0x040fe20007ffe0ff */
[C---:B------:R-:W-:Y:S01]  /*94b0*/  IMAD.IADD R55, R0.reuse, 0x1, R50 ;  /* 0x0000000100377824 */ /* 0x040fe200078e0232 */
[----:B------:R-:W-:Y:S01]  /*94c0*/  UIADD3 UR11, UPT, UPT, UR10, 0x7, URZ ;  /* 0x000000070a0b7890 */ /* 0x000fe2000fffe0ff */
[----:B------:R-:W-:Y:S01]  /*94d0*/  IMAD.IADD R57, R0, 0x1, R51 ;  /* 0x0000000100397824 */ /* 0x000fe200078e0233 */
[----:B------:R-:W-:Y:S01]  /*94e0*/  UIADD3 UR23, UPT, UPT, -UR22, URZ, URZ ;  /* 0x000000ff16177290 */ /* 0x000fe2000fffe1ff */
[----:B------:R-:W4:Y:S01]  /*94f0*/  LDCU.64 UR26, c[0x0][0x358] ;  /* 0x00006b00ff1a77ac */ /* 0x000f220008000a00 */
[----:B-1----:R-:W-:-:S02]  /*9500*/  UIMAD UR13, UR5, UR13, UR17 ;  /* 0x0000000d050d72a4 */ /* 0x002fc4000f8e0211 */
[----:B------:R-:W-:Y:S02]  /*9510*/  UIADD3 UR10, UPT, UPT, UR10, 0x3, URZ ;  /* 0x000000030a0a7890 */ /* 0x000fe4000fffe0ff */
[----:B--2---:R-:W-:Y:S01]  /*9520*/  UIMAD UR12, UR7, UR4, UR12 ;  /* 0x00000004070c72a4 */ /* 0x004fe2000f8e020c */
[----:B------:R-:W-:Y:S01]  /*9530*/  UMOV UR21, URZ ;  /* 0x000000ff00157c82 */ /* 0x000fe20008000000 */
[----:B---3--:R-:W-:-:S10]  /*9540*/  UMOV UR20, 0x1 ;  /* 0x0000000100147882 */ /* 0x008fd40000000000 */
.L_x_65:
[----:B-1----:R-:W-:Y:S01]  /*9550*/  MOV R3, UR10 ;  /* 0x0000000a00037c02 */ /* 0x002fe20008000f00 */
[----:B------:R-:W-:Y:S01]  /*9560*/  HFMA2 R43, -RZ, RZ, 0, 5.9604644775390625e-08 ;  /* 0x00000001ff2b7431 */ /* 0x000fe200000001ff */
[----:B------:R-:W-:Y:S01]  /*9570*/  MOV R0, UR11 ;  /* 0x0000000b00007c02 */ /* 0x000fe20008000f00 */
[----:B------:R-:W-:Y:S02]  /*9580*/  UISETP.GE.AND UP0, UPT, UR22, 0x1, UPT ;  /* 0x000000011600788c */ /* 0x000fe4000bf06270 */
[----:B------:R1:W-:Y:S06]  /*9590*/  BAR.SYNC.DEFER_BLOCKING R3, 0x40 ;  /* 0x000100030000751d */ /* 0x0003ec0000010000 */
[----:B------:R1:W-:Y:S02]  /*95a0*/  SYNCS.ARRIVE.TRANS64.ART0 RZ, [UR6+0x130], R43 ;  /* 0x0001302bffff79a7 */ /* 0x0003e40008500006 */
[----:B------:R1:W-:Y:S06]  /*95b0*/  BAR.SYNC.DEFER_BLOCKING R0, 0x40 ;  /* 0x000100000000751d */ /* 0x0003ec0000010000 */
[----:B------:R-:W-:Y:S05]  /*95c0*/  BRA.U !UP0, `(.L_x_57) ;  /* 0x0000000508b07547 */ /* 0x000fea000b800000 */
[----:B------:R-:W-:Y:S01]  /*95d0*/  UMOV UR7, UR23 ;  /* 0x0000001700077c82 */ /* 0x000fe20008000000 */
.L_x_60:
[----:B-1----:R-:W-:-:S05]  /*95e0*/  IMAD.U32 R0, RZ, RZ, UR10 ;  /* 0x0000000aff007e24 */ /* 0x002fca000f8e00ff */
[----:B------:R1:W-:Y:S06]  /*95f0*/  BAR.SYNC.DEFER_BLOCKING R0, 0x40 ;  /* 0x000100000000751d */ /* 0x0003ec0000010000 */
[----:B-1----:R-:W1:Y:S02]  /*9600*/  LDS R0, [R44+0x18c] ;  /* 0x00018c002c007984 */ /* 0x002e640000000800 */
[----:B-1----:R-:W-:-:S13]  /*9610*/  FSETP.GEU.AND P0, PT, R0, 1, PT ;  /* 0x3f8000000000780b */ /* 0x002fda0003f0e000 */
[----:B------:R-:W-:-:S04]  /*9620*/  VOTE.ANY R3, PT, !P0 ;  /* 0x0000000000037806 */ /* 0x000fc800040e0100 */
[----:B------:R-:W-:Y:S01]  /*9630*/  ISETP.NE.AND P0, PT, R3, RZ, PT ;  /* 0x000000ff0300720c */ /* 0x000fe20003f05270 */
[----:B------:R-:W-:-:S12]  /*9640*/  IMAD.U32 R3, RZ, RZ, UR11 ;  /* 0x0000000bff037e24 */ /* 0x000fd8000f8e00ff */
[----:B--23--:R-:W-:Y:S05]  /*9650*/  @!P0 BRA `(.L_x_58) ;  /* 0x0000000000ac8947 */ /* 0x00cfea0003800000 */
[C---:B------:R-:W-:Y:S02]  /*9660*/  R2UR UR4, R2.reuse ;  /* 0x00000000020472ca */ /* 0x040fe400000e0000 */
[----:B------:R-:W-:-:S11]  /*9670*/  R2UR UR5, R2 ;  /* 0x00000000020572ca */ /* 0x000fd600000e0000 */
[----:B------:R-:W1:Y:S02]  /*9680*/  LDTM.x16 R20, tmem[UR4+0x100] ;  /* 0x00010004001479ee */ /* 0x000e640008240000 */
[-C--:B-1----:R-:W-:Y:S02]  /*9690*/  FMUL2 R20, R20.F32x2.HI_LO, R0.reuse.F32 ;  /* 0x000000001414724a */ /* 0x082fe40001000000 */
[-C--:B------:R-:W-:Y:S02]  /*96a0*/  FMUL2 R22, R22.F32x2.HI_LO, R0.reuse.F32 ;  /* 0x000000001616724a */ /* 0x080fe40001000000 */
[-C--:B------:R-:W-:Y:S02]  /*96b0*/  FMUL2 R24, R24.F32x2.HI_LO, R0.reuse.F32 ;  /* 0x000000001818724a */ /* 0x080fe40001000000 */
[-C--:B------:R-:W-:Y:S02]  /*96c0*/  FMUL2 R26, R26.F32x2.HI_LO, R0.reuse.F32 ;  /* 0x000000001a1a724a */ /* 0x080fe40001000000 */
[----:B------:R-:W-:-:S02]  /*96d0*/  FMUL2 R28, R28.F32x2.HI_LO, R0.F32 ;  /* 0x000000001c1c724a */ /* 0x000fc40001000000 */
[-C--:B------:R-:W-:Y:S02]  /*96e0*/  FMUL2 R30, R30.F32x2.HI_LO, R0.reuse.F32 ;  /* 0x000000001e1e724a */ /* 0x080fe40001000000 */
[-C--:B------:R-:W-:Y:S02]  /*96f0*/  FMUL2 R32, R32.F32x2.HI_LO, R0.reuse.F32 ;  /* 0x000000002020724a */ /* 0x080fe40001000000 */
[----:B------:R-:W-:-:S04]  /*9700*/  FMUL2 R34, R34.F32x2.HI_LO, R0.F32 ;  /* 0x000000002222724a */ /* 0x000fc80001000000 */
[----:B------:R-:W-:Y:S01]  /*9710*/  STTM.x16 tmem[UR5+0x100], R20 ;  /* 0x00010014000079ed */ /* 0x000fe20008240005 */
        /* <DEDUP_REMOVED lines=29> */
[----:B------:R1:W-:Y:S01]  /*98f0*/  STTM.x16 tmem[UR4+0x130], R4 ;  /* 0x00013004000079ed */ /* 0x0003e20008240004 */
[----:B------:R-:W2:Y:S02]  /*9900*/  FENCE.VIEW.ASYNC.T ;  /* 0x00000000000073c6 */ /* 0x000ea40000000200 */
.L_x_58:
[----:B--2---:R2:W-:Y:S01]  /*9910*/  SYNCS.ARRIVE.TRANS64.ART0 RZ, [UR6+0xd0], R43 ;  /* 0x0000d02bffff79a7 */ /* 0x0045e20008500006 */
[----:B------:R-:W-:-:S04]  /*9920*/  UIADD3 UR7, UPT, UPT, UR7, 0x1, URZ ;  /* 0x0000000107077890 */ /* 0x000fc8000fffe0ff */
[----:B------:R-:W-:Y:S01]  /*9930*/  UISETP.NE.AND UP0, UPT, UR7, URZ, UPT ;  /* 0x000000ff0700728c */ /* 0x000fe2000bf05270 */
[----:B------:R2:W-:Y:S01]  /*9940*/  SYNCS.ARRIVE.TRANS64.ART0 RZ, [UR6+0x138], R43 ;  /* 0x0001382bffff79a7 */ /* 0x0005e20008500006 */
[----:B------:R3:W-:Y:S06]  /*9950*/  BAR.SYNC.DEFER_BLOCKING R3, 0x40 ;  /* 0x000100030000751d */ /* 0x0007ec0000010000 */
[----:B------:R-:W5:Y:S02]  /*9960*/  LDS R0, [R44+0x38c] ;  /* 0x00038c002c007984 */ /* 0x000f640000000800 */
[----:B-----5:R-:W-:-:S13]  /*9970*/  FSETP.GEU.AND P0, PT, R0, 1, PT ;  /* 0x3f8000000000780b */ /* 0x020fda0003f0e000 */
[----:B---3--:R-:W-:-:S04]  /*9980*/  VOTE.ANY R3, PT, !P0 ;  /* 0x0000000000037806 */ /* 0x008fc800040e0100 */
[----:B------:R-:W-:-:S13]  /*9990*/  ISETP.NE.AND P0, PT, R3, RZ, PT ;  /* 0x000000ff0300720c */ /* 0x000fda0003f05270 */
[----:B--2---:R-:W-:Y:S05]  /*99a0*/  @!P0 BRA `(.L_x_59) ;  /* 0x0000000000ac8947 */ /* 0x004fea0003800000 */
[C---:B------:R-:W-:Y:S02]  /*99b0*/  R2UR UR4, R2.reuse ;  /* 0x00000000020472ca */ /* 0x040fe400000e0000 */
[----:B------:R-:W-:-:S11]  /*99c0*/  R2UR UR5, R2 ;  /* 0x00000000020572ca */ /* 0x000fd600000e0000 */
[----:B------:R-:W2:Y:S02]  /*99d0*/  LDTM.x16 R20, tmem[UR4+0x140] ;  /* 0x00014004001479ee */ /* 0x000ea40008240000 */
[-C--:B--2---:R-:W-:Y:S02]  /*99e0*/  FMUL2 R20, R20.F32x2.HI_LO, R0.reuse.F32 ;  /* 0x000000001414724a */ /* 0x084fe40001000000 */
        /* <DEDUP_REMOVED lines=8> */
[----:B-1----:R-:W1:Y:S02]  /*9a70*/  LDTM.x16 R4, tmem[UR4+0x150] ;  /* 0x00015004000479ee */ /* 0x002e640008240000 */
        /* <DEDUP_REMOVED lines=29> */
[----:B------:R-:W3:Y:S02]  /*9c50*/  FENCE.VIEW.ASYNC.T ;  /* 0x00000000000073c6 */ /* 0x000ee40000000200 */
.L_x_59:
[----:B---3--:R3:W-:Y:S01]  /*9c60*/  SYNCS.ARRIVE.TRANS64.ART0 RZ, [UR6+0xd8], R43 ;  /* 0x0000d82bffff79a7 */ /* 0x0087e20008500006 */
[----:B------:R3:W-:Y:S01]  /*9c70*/  SYNCS.ARRIVE.TRANS64.ART0 RZ, [UR6+0x130], R43 ;  /* 0x0001302bffff79a7 */ /* 0x0007e20008500006 */
[----:B------:R-:W-:Y:S05]  /*9c80*/  BRA.U UP0, `(.L_x_60) ;  /* 0xfffffff900547547 */ /* 0x000fea000b83ffff */
.L_x_57:
[----:B-1----:R-:W-:Y:S01]  /*9c90*/  MOV R0, UR10 ;  /* 0x0000000a00007c02 */ /* 0x002fe20008000f00 */
[----:B------:R-:W-:Y:S01]  /*9ca0*/  SYNCS.ARRIVE.TRANS64.ART0 RZ, [UR6+0x138], R43 ;  /* 0x0001382bffff79a7 */ /* 0x000fe20008500006 */
[----:B------:R-:W-:Y:S02]  /*9cb0*/  USHF.L.U32 UR4, UR21, 0x1f, URZ ;  /* 0x0000001f15047899 */ /* 0x000fe400080006ff */
[----:B------:R-:W-:Y:S01]  /*9cc0*/  USHF.L.U32 UR5, UR20, 0x1f, URZ ;  /* 0x0000001f14057899 */ /* 0x000fe200080006ff */
[----:B------:R1:W-:Y:S03]  /*9cd0*/  BAR.SYNC.DEFER_BLOCKING R0, 0x40 ;  /* 0x000100000000751d */ /* 0x0003e60000010000 */
[----:B-1----:R-:W-:-:S03]  /*9ce0*/  MOV R0, UR4 ;  /* 0x0000000400007c02 */ /* 0x002fc60008000f00 */
[----:B------:R1:W2:Y:S04]  /*9cf0*/  LDS R41, [R44+0x18c] ;  /* 0x00018c002c297984 */ /* 0x0002a80000000800 */
[----:B------:R1:W3:Y:S01]  /*9d00*/  LDS R42, [R44+0x58c] ;  /* 0x00058c002c2a7984 */ /* 0x0002e20000000800 */
[----:B------:R-:W-:Y:S01]  /*9d10*/  SYNCS.ARRIVE.TRANS64.ART0 RZ, [UR6+0x130], R43 ;  /* 0x0001302bffff79a7 */ /* 0x000fe20008500006 */
[----:B------:R5:W4:Y:S02]  /*9d20*/  SYNCS.PHASECHK.TRANS64.TRYWAIT P0, [UR6+0x100], R0 ;  /* 0x00010000ff0075a7 */ /* 0x000b240008001106 */
[----:B-----5:R-:W-:Y:S01]  /*9d30*/  MOV R0, UR5 ;  /* 0x0000000500007c02 */ /* 0x020fe20008000f00 */
[----:B-1234-:R-:W-:Y:S06]  /*9d40*/  @!P0 BRA `(.L_x_61) ;  /* 0x0000001c00cc8947 */ /* 0x01efec0003800000 */
.L_x_128:
[----:B------:R-:W2:Y:S01]  /*9d50*/  SYNCS.PHASECHK.TRANS64.TRYWAIT P0, [UR6+0x150], R0 ;  /* 0x00015000ff0075a7 */ /* 0x000ea20008001106 */
[----:B------:R-:W-:Y:S02]  /*9d60*/  R2UR UR7, R2 ;  /* 0x00000000020772ca */ /* 0x000fe400000e0000 */
[----:B------:R-:W-:Y:S01]  /*9d70*/  FSETP.NE.AND P4, PT, R41, RZ, PT ;  /* 0x000000ff2900720b */ /* 0x000fe20003f85000 */
[----:B--2---:R-:W-:-:S12]  /*9d80*/  @!P0 BRA `(.L_x_62) ;  /* 0x0000001c00d88947 */ /* 0x004fd80003800000 */
.L_x_130:
[----:B------:R-:W2:Y:S01]  /*9d90*/  LDTM.x16 R12, tmem[UR7+0x100] ;  /* 0x00010007000c79ee */ /* 0x000ea20008240000 */
[----:B------:R-:W-:Y:S02]  /*9da0*/  FSEL R0, R41, 1, P4 ;  /* 0x3f80000029007808 */ /* 0x000fe40002000000 */
[----:B------:R-:W-:-:S04]  /*9db0*/  R2UR UR7, R2 ;  /* 0x00000000020772ca */ /* 0x000fc800000e0000 */
[----:B------:R-:W2:Y:S02]  /*9dc0*/  MUFU.RCP R0, R0 ;  /* 0x0000000000007308 */ /* 0x000ea40000001000 */
[-C--:B--2---:R-:W-:Y:S02]  /*9dd0*/  FMUL2 R18, R18.F32x2.HI_LO, R0.reuse.F32 ;  /* 0x000000001212724a */ /* 0x084fe40001000000 */
[-C--:B------:R-:W-:Y:S02]  /*9de0*/  FMUL2 R16, R16.F32x2.HI_LO, R0.reuse.F32 ;  /* 0x000000001010724a */ /* 0x080fe40001000000 */
[----:B------:R-:W-:Y:S01]  /*9df0*/  FMUL2 R14, R14.F32x2.HI_LO, R0.F32 ;  /* 0x000000000e0e724a */ /* 0x000fe20001000000 */
[----:B------:R-:W-:Y:S01]  /*9e00*/  F2FP.F16.F32.PACK_AB R31, R19, R18 ;  /* 0x00000012131f723e */ /* 0x000fe200000000ff */
[----:B------:R-:W-:Y:S01]  /*9e10*/  FMUL2 R12, R12.F32x2.HI_LO, R0.F32 ;  /* 0x000000000c0c724a */ /* 0x000fe20001000000 */
[----:B------:R-:W-:Y:S01]  /*9e20*/  F2FP.F16.F32.PACK_AB R30, R17, R16 ;  /* 0x00000010111e723e */ /* 0x000fe200000000ff */
[----:B------:R-:W-:Y:S01]  /*9e30*/  FMUL2 R26, R26.F32x2.HI_LO, R0.F32 ;  /* 0x000000001a1a724a */ /* 0x000fe20001000000 */
[----:B------:R-:W-:Y:S01]  /*9e40*/  F2FP.F16.F32.PACK_AB R29, R15, R14 ;  /* 0x0000000e0f1d723e */ /* 0x000fe200000000ff */
[----:B------:R-:W-:Y:S01]  /*9e50*/  FMUL2 R24, R24.F32x2.HI_LO, R0.F32 ;  /* 0x000000001818724a */ /* 0x000fe20001000000 */
[----:B------:R-:W-:Y:S01]  /*9e60*/  F2FP.F16.F32.PACK_AB R28, R13, R12 ;  /* 0x0000000c0d1c723e */ /* 0x000fe200000000ff */
[-C--:B------:R-:W-:Y:S01]  /*9e70*/  FMUL2 R22, R22.F32x2.HI_LO, R0.reuse.F32 ;  /* 0x000000001616724a */ /* 0x080fe20001000000 */
[----:B-1----:R-:W1:Y:S01]  /*9e80*/  LDTM.x16 R4, tmem[UR7+0x110] ;  /* 0x00011007000479ee */ /* 0x002e620008240000 */
[----:B------:R-:W-:Y:S01]  /*9e90*/  FMUL2 R20, R20.F32x2.HI_LO, R0.F32 ;  /* 0x000000001414724a */ /* 0x000fe20001000000 */
[----:B------:R-:W-:Y:S01]  /*9ea0*/  F2FP.F16.F32.PACK_AB R27, R27, R26 ;  /* 0x0000001a1b1b723e */ /* 0x000fe200000000ff */
[----:B------:R-:W-:Y:S01]  /*9eb0*/  STS.128 [R46], R28 ;  /* 0x0000001c2e007388 */ /* 0x000fe20000000c00 */
[----:B------:R-:W-:-:S02]  /*9ec0*/  F2FP.F16.F32.PACK_AB R26, R25, R24 ;  /* 0x00000018191a723e */ /* 0x000fc400000000ff */
[----:B------:R-:W-:Y:S02]  /*9ed0*/  F2FP.F16.F32.PACK_AB R25, R23, R22 ;  /* 0x000000161719723e */ /* 0x000fe400000000ff */
[----:B------:R-:W-:-:S05]  /*9ee0*/  F2FP.F16.F32.PACK_AB R24, R21, R20 ;  /* 0x000000141518723e */ /* 0x000fca00000000ff */
[----:B------:R2:W-:Y:S01]  /*9ef0*/  STS.128 [R60], R24 ;  /* 0x000000183c007388 */ /* 0x0005e20000000c00 */
[-C--:B-1----:R-:W-:Y:S02]  /*9f00*/  FMUL2 R10, R10.F32x2.HI_LO, R0.reuse.F32 ;  /* 0x000000000a0a724a */ /* 0x082fe40001000000 */
        /* <DEDUP_REMOVED lines=13> */
[----:B------:R1:W-:Y:S01]  /*9fe0*/  STS.128 [R52], R8 ;  /* 0x0000000834007388 */ /* 0x0003e20000000c00 */
[----:B------:R-:W-:-:S02]  /*9ff0*/  F2FP.F16.F32.PACK_AB R37, R15, R14 ;  /* 0x0000000e0f25723e */ /* 0x000fc400000000ff */
[----:B------:R-:W-:Y:S01]  /*a000*/  F2FP.F16.F32.PACK_AB R36, R13, R12 ;  /* 0x0000000c0d24723e */ /* 0x000fe200000000ff */
[----:B--2---:R-:W2:Y:S04]  /*a010*/  LDTM.x16 R20, tmem[UR7+0x120] ;  /* 0x00012007001479ee */ /* 0x004ea80008240000 */
[----:B------:R-:W-:Y:S01]  /*a020*/  STS.128 [R59], R36 ;  /* 0x000000243b007388 */ /* 0x000fe20000000c00 */
[-C--:B--2---:R-:W-:Y:S02]  /*a030*/  FMUL2 R26, R26.F32x2.HI_LO, R0.reuse.F32 ;  /* 0x000000001a1a724a */ /* 0x084fe40001000000 */
[-C--:B------:R-:W-:Y:S01]  /*a040*/  FMUL2 R24, R24.F32x2.HI_LO, R0.reuse.F32 ;  /* 0x000000001818724a */ /* 0x080fe20001000000 */
[----:B-1----:R-:W1:Y:S01]  /*a050*/  LDTM.x16 R4, tmem[UR7+0x130] ;  /* 0x00013007000479ee */ /* 0x002e620008240000 */
        /* <DEDUP_REMOVED lines=12> */
[----:B------:R-:W-:Y:S01]  /*a120*/  STS.128 [R48], R24 ;  /* 0x0000001830007388 */ /* 0x000fe20000000c00 */
[----:B------:R-:W-:-:S02]  /*a130*/  F2FP.F16.F32.PACK_AB R33, R31, R30 ;  /* 0x0000001e1f21723e */ /* 0x000fc400000000ff */
[----:B------:R-:W-:-:S05]  /*a140*/  F2FP.F16.F32.PACK_AB R32, R29, R28 ;  /* 0x0000001c1d20723e */ /* 0x000fca00000000ff */
[----:B------:R-:W-:Y:S01]  /*a150*/  STS.128 [R58], R32 ;  /* 0x000000203a007388 */ /* 0x000fe20000000c00 */
[-C--:B-1----:R-:W-:Y:S02]  /*a160*/  FMUL2 R20, R6.F32x2.HI_LO, R0.reuse.F32 ;  /* 0x000000000614724a */ /* 0x082fe40001000000 */
[-C--:B------:R-:W-:Y:S02]  /*a170*/  FMUL2 R22, R4.F32x2.HI_LO, R0.reuse.F32 ;  /* 0x000000000416724a */ /* 0x080fe40001000000 */
[-C--:B------:R-:W-:Y:S02]  /*a180*/  FMUL2 R6, R10.F32x2.HI_LO, R0.reuse.F32 ;  /* 0x000000000a06724a */ /* 0x080fe40001000000 */
        /* <DEDUP_REMOVED lines=9> */
[----:B------:R-:W-:Y:S01]  /*a220*/  IMAD.U32 R0, RZ, RZ, UR11 ;  /* 0x0000000bff007e24 */ /* 0x000fe2000f8e00ff */
[----:B------:R-:W-:-:S02]  /*a230*/  F2FP.F16.F32.PACK_AB R11, R19, R18 ;  /* 0x00000012130b723e */ /* 0x000fc400000000ff */
[----:B------:R-:W-:Y:S01]  /*a240*/  F2FP.F16.F32.PACK_AB R10, R17, R16 ;  /* 0x00000010110a723e */ /* 0x000fe200000000ff */
[----:B------:R1:W-:Y:S01]  /*a250*/  STS.128 [R51], R4 ;  /* 0x0000000433007388 */ /* 0x0003e20000000c00 */
[----:B------:R-:W-:Y:S02]  /*a260*/  F2FP.F16.F32.PACK_AB R9, R15, R14 ;  /* 0x0000000e0f09723e */ /* 0x000fe400000000ff */
[----:B------:R-:W-:-:S05]  /*a270*/  F2FP.F16.F32.PACK_AB R8, R13, R12 ;  /* 0x0000000c0d08723e */ /* 0x000fca00000000ff */
[----:B------:R2:W-:Y:S01]  /*a280*/  STS.128 [R57], R8 ;  /* 0x0000000839007388 */ /* 0x0005e20000000c00 */
[----:B------:R3:W-:Y:S06]  /*a290*/  MEMBAR.ALL.CTA ;  /* 0x0000000000007992 */ /* 0x0007ec0000008000 */
[----:B---3--:R-:W3:Y:S01]  /*a2a0*/  FENCE.VIEW.ASYNC.S ;  /* 0x00000000000073c6 */ /* 0x008ee20000000000 */
[----:B-1----:R-:W-:Y:S01]  /*a2b0*/  MOV R4, UR4 ;  /* 0x0000000400047c02 */ /* 0x002fe20008000f00 */
[----:B---3--:R2:W-:Y:S01]  /*a2c0*/  SYNCS.ARRIVE.TRANS64.ART0 RZ, [UR6+0xd0], R43 ;  /* 0x0000d02bffff79a7 */ /* 0x0085e20008500006 */
[----:B------:R2:W-:Y:S01]  /*a2d0*/  SYNCS.ARRIVE.TRANS64.ART0 RZ, [UR6+0x140], R43 ;  /* 0x0001402bffff79a7 */ /* 0x0005e20008500006 */
[----:B------:R1:W-:Y:S02]  /*a2e0*/  BAR.SYNC.DEFER_BLOCKING R0, 0x40 ;  /* 0x000100000000751d */ /* 0x0003e40000010000 */
[----:B-1----:R-:W-:-:S04]  /*a2f0*/  IMAD.U32 R0, RZ, RZ, UR5 ;  /* 0x00000005ff007e24 */ /* 0x002fc8000f8e00ff */
[----:B------:R2:W1:Y:S04]  /*a300*/  LDS R3, [R44+0x38c] ;  /* 0x00038c002c037984 */ /* 0x0004680000000800 */
[----:B------:R2:W3:Y:S01]  /*a310*/  LDS R36, [R44+0x78c] ;  /* 0x00078c002c247984 */ /* 0x0004e20000000800 */
[----:B------:R2:W-:Y:S01]  /*a320*/  SYNCS.ARRIVE.TRANS64.ART0 RZ, [UR6+0x138], R43 ;  /* 0x0001382bffff79a7 */ /* 0x0005e20008500006 */
[----:B------:R-:W4:Y:S02]  /*a330*/  SYNCS.PHASECHK.TRANS64.TRYWAIT P0, [UR6+0x108], R4 ;  /* 0x00010804ff0075a7 */ /* 0x000f240008001106 */
[----:B-1234-:R-:W-:Y:S05]  /*a340*/  @!P0 BRA `(.L_x_63) ;  /* 0x0000001800848947 */ /* 0x01efea0003800000 */
.L_x_132:
[----:B------:R2:W3:Y:S01]  /*a350*/  SYNCS.PHASECHK.TRANS64.TRYWAIT P0, [UR6+0x158], R0 ;  /* 0x00015800ff0075a7 */ /* 0x0004e20008001106 */
[----:B------:R-:W-:-:S04]  /*a360*/  FSETP.NE.AND P5, PT, R3, RZ, PT ;  /* 0x000000ff0300720b */ /* 0x000fc80003fa5000 */
[----:B--2---:R-:W-:-:S06]  /*a370*/  FSEL R0, R3, 1, P5 ;  /* 0x3f80000003007808 */ /* 0x004fcc0002800000 */
[----:B------:R-:W2:Y:S02]  /*a380*/  MUFU.RCP R0, R0 ;  /* 0x0000000000007308 */ /* 0x000ea40000001000 */
[----:B--23--:R-:W-:Y:S05]  /*a390*/  @!P0 BRA `(.L_x_64) ;  /* 0x00000018008c8947 */ /* 0x00cfea0003800000 */
.L_x_134:
[----:B------:R-:W-:Y:S01]  /*a3a0*/  R2UR UR4, R2 ;  /* 0x00000000020472ca */ /* 0x000fe200000e0000 */
[----:B------:R-:W2:Y:S01]  /*a3b0*/  LDCU.64 UR8, c[0x0][0x3c8] ;  /* 0x00007900ff0877ac */ /* 0x000ea20008000a00 */
[----:B------:R-:W3:Y:S01]  /*a3c0*/  LDCU UR14, c[0x0][0x610] ;  /* 0x0000c200ff0e77ac */ /* 0x000ee20008000800 */
[----:B------:R-:W4:Y:S10]  /*a3d0*/  LDCU.U8 UR15, c[0x0][0x614] ;  /* 0x0000c280ff0f77ac */ /* 0x000f340008000000 */
[----:B------:R-:W5:Y:S01]  /*a3e0*/  LDTM.x16 R12, tmem[UR4+0x140] ;  /* 0x00014004000c79ee */ /* 0x000f620008240000 */
[----:B------:R-:W-:Y:S01]  /*a3f0*/  UIADD3 UR17, UPT, UPT, UR24, UR17, URZ ;  /* 0x0000001118117290 */ /* 0x000fe2000fffe0ff */
[----:B------:R-:W1:Y:S01]  /*a400*/  LDCU.U8 UR28, c[0x0][0x615] ;  /* 0x0000c2a0ff1c77ac */ /* 0x000e620008000000 */
[----:B------:R-:W1:Y:S01]  /*a410*/  LDCU UR25, c[0x0][0x380] ;  /* 0x00007000ff1977ac */ /* 0x000e620008000800 */
[----:B------:R-:W1:Y:S01]  /*a420*/  LDCU.64 UR18, c[0x0][0x618] ;  /* 0x0000c300ff1277ac */ /* 0x000e620008000a00 */
[----:B------:R-:W-:-:S02]  /*a430*/  ULOP3.LUT UR20, UR20, 0x1, URZ, 0x3c, !UPT ;  /* 0x0000000114147892 */ /* 0x000fc4000f8e3cff */
[----:B------:R-:W-:Y:S01]  /*a440*/  ULOP3.LUT UR21, UR21, 0x1, URZ, 0x3c, !UPT ;  /* 0x0000000115157892 */ /* 0x000fe2000f8e3cff */
[-C--:B-----5:R-:W-:Y:S02]  /*a450*/  FMUL2 R18, R18.F32x2.HI_LO, R0.reuse.F32 ;  /* 0x000000001212724a */ /* 0x0a0fe40001000000 */
[-C--:B------:R-:W-:Y:S02]  /*a460*/  FMUL2 R16, R16.F32x2.HI_LO, R0.reuse.F32 ;  /* 0x000000001010724a */ /* 0x080fe40001000000 */
[----:B------:R-:W-:Y:S01]  /*a470*/  FMUL2 R14, R14.F32x2.HI_LO, R0.F32 ;  /* 0x000000000e0e724a */ /* 0x000fe20001000000 */
[----:B------:R-:W-:Y:S01]  /*a480*/  F2FP.F16.F32.PACK_AB R7, R19, R18 ;  /* 0x000000121307723e */ /* 0x000fe200000000ff */
[----:B------:R-:W-:Y:S01]  /*a490*/  FMUL2 R12, R12.F32x2.HI_LO, R0.F32 ;  /* 0x000000000c0c724a */ /* 0x000fe20001000000 */
[----:B------:R-:W-:Y:S01]  /*a4a0*/  F2FP.F16.F32.PACK_AB R6, R17, R16 ;  /* 0x000000101106723e */ /* 0x000fe200000000ff */
[----:B------:R-:W-:Y:S01]  /*a4b0*/  FMUL2 R26, R26.F32x2.HI_LO, R0.F32 ;  /* 0x000000001a1a724a */ /* 0x000fe20001000000 */
[----:B-1----:R-:W-:Y:S01]  /*a4c0*/  F2FP.F16.F32.PACK_AB R5, R15, R14 ;  /* 0x0000000e0f05723e */ /* 0x002fe200000000ff */
        /* <DEDUP_REMOVED lines=8> */
[----:B------:R-:W-:-:S05]  /*a550*/  F2FP.F16.F32.PACK_AB R24, R21, R20 ;  /* 0x000000141518723e */ /* 0x000fca00000000ff */
[----:B------:R5:W-:Y:S01]  /*a560*/  STS.128 [R56], R24 ;  /* 0x0000001838007388 */ /* 0x000be20000000c00 */
[----:B-1----:R-:W1:Y:S02]  /*a570*/  LDTM.x16 R4, tmem[UR4+0x150] ;  /* 0x00015004000479ee */ /* 0x002e640008240000 */
        /* <DEDUP_REMOVED lines=11> */
[----:B------:R-:W-:-:S02]  /*a630*/  F2FP.F16.F32.PACK_AB R14, R21, R20 ;  /* 0x00000014150e723e */ /* 0x000fc400000000ff */
[----:B-----5:R-:W1:Y:S01]  /*a640*/  LDTM.x16 R20, tmem[UR4+0x160] ;  /* 0x00016004001479ee */ /* 0x020e620008240000 */
[----:B------:R-:W-:Y:S02]  /*a650*/  F2FP.F16.F32.PACK_AB R9, R7, R6 ;  /* 0x000000060709723e */ /* 0x000fe400000000ff */
[----:B------:R-:W-:Y:S02]  /*a660*/  F2FP.F16.F32.PACK_AB R8, R5, R4 ;  /* 0x000000040508723e */ /* 0x000fe400000000ff */
[----:B------:R-:W-:Y:S02]  /*a670*/  F2FP.F16.F32.PACK_AB R13, R19, R18 ;  /* 0x00000012130d723e */ /* 0x000fe400000000ff */
[----:B------:R-:W-:Y:S01]  /*a680*/  F2FP.F16.F32.PACK_AB R12, R17, R16 ;  /* 0x00000010110c723e */ /* 0x000fe200000000ff */
[----:B------:R-:W-:Y:S04]  /*a690*/  STS.128 [R50], R8 ;  /* 0x0000000832007388 */ /* 0x000fe80000000c00 */
[----:B------:R5:W-:Y:S01]  /*a6a0*/  STS.128 [R55], R12 ;  /* 0x0000000c37007388 */ /* 0x000be20000000c00 */
[----:B-1----:R-:W-:-:S02]  /*a6b0*/  FMUL2 R26, R26.F32x2.HI_LO, R0.F32 ;  /* 0x000000001a1a724a */ /* 0x002fc40001000000 */
        /* <DEDUP_REMOVED lines=15> */
[----:B------:R-:W-:Y:S01]  /*a7b0*/  F2FP.F16.F32.PACK_AB R32, R29, R28 ;  /* 0x0000001c1d20723e */ /* 0x000fe200000000ff */
[----:B-----5:R-:W1:Y:S01]  /*a7c0*/  LDTM.x16 R4, tmem[UR4+0x170] ;  /* 0x00017004000479ee */ /* 0x020e620008240000 */
[----:B------:R-:W-:-:S03]  /*a7d0*/  USHF.R.S32.HI UR4, URZ, 0x1f, UR12 ;  /* 0x0000001fff047899 */ /* 0x000fc6000801140c */
[----:B------:R-:W-:Y:S01]  /*a7e0*/  STS.128 [R54], R32 ;  /* 0x0000002036007388 */ /* 0x000fe20000000c00 */
[----:B--2---:R-:W-:Y:S02]  /*a7f0*/  UIMAD UR7, UR4, UR8, URZ ;  /* 0x00000008040772a4 */ /* 0x004fe4000f8e02ff */
[----:B------:R-:W-:Y:S02]  /*a800*/  UIMAD.WIDE.U32 UR4, UR12, UR8, URZ ;  /* 0x000000080c0472a5 */ /* 0x000fe4000f8e00ff */
[----:B------:R-:W-:Y:S02]  /*a810*/  UIMAD UR7, UR12, UR9, UR7 ;  /* 0x000000090c0772a4 */ /* 0x000fe4000f8e0207 */
[----:B---3--:R-:W-:Y:S02]  /*a820*/  UIMAD.WIDE.U32 UR8, UR17, UR14, URZ ;  /* 0x0000000e110872a5 */ /* 0x008fe4000f8e00ff */
[----:B------:R-:W-:Y:S02]  /*a830*/  USHF.L.U32 UR12, UR13, 0x8, URZ ;  /* 0x000000080d0c7899 */ /* 0x000fe400080006ff */
[----:B------:R-:W-:-:S02]  /*a840*/  UIADD3 UR13, UPT, UPT, UR5, UR7, URZ ;  /* 0x00000007050d7290 */ /* 0x000fc4000fffe0ff */
[----:B------:R-:W-:Y:S01]  /*a850*/  USHF.R.S32.HI UR14, URZ, 0x1f, UR16 ;  /* 0x0000001fff0e7899 */ /* 0x000fe20008011410 */
[----:B------:R-:W-:Y:S02]  /*a860*/  UMOV UR8, UR9 ;  /* 0x0000000900087c82 */ /* 0x000fe40008000000 */
[----:B------:R-:W-:Y:S01]  /*a870*/  UIADD3 UR7, UPT, UPT, UR17, -UR8, URZ ;  /* 0x8000000811077290 */ /* 0x000fe2000fffe0ff */
[-C--:B-1----:R-:W-:Y:S02]  /*a880*/  FMUL2 R20, R6.F32x2.HI_LO, R0.reuse.F32 ;  /* 0x000000000614724a */ /* 0x082fe40001000000 */
[----:B------:R-:W1:Y:S01]  /*a890*/  LDC.64 R6, c[0x0][0x3d0] ;  /* 0x0000f400ff067b82 */ /* 0x000e620000000a00 */
[-C--:B------:R-:W-:Y:S02]  /*a8a0*/  FMUL2 R22, R4.F32x2.HI_LO, R0.reuse.F32 ;  /* 0x000000000416724a */ /* 0x080fe40001000000 */
[-C--:B------:R-:W-:Y:S02]  /*a8b0*/  FMUL2 R4, R12.F32x2.HI_LO, R0.reuse.F32 ;  /* 0x000000000c04724a */ /* 0x080fe40001000000 */
[----:B------:R-:W-:-:S02]  /*a8c0*/  FMUL2 R12, R14.F32x2.HI_LO, R0.F32 ;  /* 0x000000000e0c724a */ /* 0x000fc40001000000 */
[-C--:B------:R-:W-:Y:S02]  /*a8d0*/  FMUL2 R10, R10.F32x2.HI_LO, R0.reuse.F32 ;  /* 0x000000000a0a724a */ /* 0x080fe40001000000 */
[----:B------:R-:W-:Y:S01]  /*a8e0*/  FMUL2 R8, R8.F32x2.HI_LO, R0.F32 ;  /* 0x000000000808724a */ /* 0x000fe20001000000 */
[----:B------:R-:W-:Y:S01]  /*a8f0*/  F2FP.F16.F32.PACK_AB R13, R13, R12 ;  /* 0x0000000c0d0d723e */ /* 0x000fe200000000ff */
[----:B------:R-:W-:Y:S01]  /*a900*/  FMUL2 R16, R16.F32x2.HI_LO, R0.F32 ;  /* 0x000000001010724a */ /* 0x000fe20001000000 */
[----:B------:R-:W-:Y:S01]  /*a910*/  F2FP.F16.F32.PACK_AB R12, R5, R4 ;  /* 0x00000004050c723e */ /* 0x000fe200000000ff */
[----:B------:R-:W-:Y:S02]  /*a920*/  FMUL2 R18, R18.F32x2.HI_LO, R0.F32 ;  /* 0x000000001212724a */ /* 0x000fe40001000000 */
[----:B------:R-:W-:Y:S01]  /*a930*/  IMAD.U32 R4, RZ, RZ, UR4 ;  /* 0x00000004ff047e24 */ /* 0x000fe2000f8e00ff */
[----:B----4-:R-:W-:Y:S01]  /*a940*/  USHF.R.U32.HI UR4, URZ, UR15, UR7 ;  /* 0x0000000fff047299 */ /* 0x010fe20008011607 */
[----:B------:R-:W-:Y:S01]  /*a950*/  F2FP.F16.F32.PACK_AB R11, R11, R10 ;  /* 0x0000000a0b0b723e */ /* 0x000fe200000000ff */
[----:B------:R-:W-:Y:S01]  /*a960*/  IMAD.U32 R5, RZ, RZ, UR5 ;  /* 0x00000005ff057e24 */ /* 0x000fe2000f8e00ff */
[----:B------:R-:W-:Y:S01]  /*a970*/  F2FP.F16.F32.PACK_AB R14, R17, R16 ;  /* 0x00000010110e723e */ /* 0x000fe200000000ff */
[----:B------:R-:W-:Y:S01]  /*a980*/  UIADD3 UR4, UPT, UPT, UR8, UR4, URZ ;  /* 0x0000000408047290 */ /* 0x000fe2000fffe0ff */
[----:B------:R-:W-:Y:S01]  /*a990*/  F2FP.F16.F32.PACK_AB R10, R9, R8 ;  /* 0x00000008090a723e */ /* 0x000fe200000000ff */
[----:B------:R-:W2:Y:S01]  /*a9a0*/  @P4 LDC R17, c[0x0][0x600] ;  /* 0x00018000ff114b82 */ /* 0x000ea20000000800 */
[----:B------:R-:W-:Y:S01]  /*a9b0*/  F2FP.F16.F32.PACK_AB R9, R21, R20 ;  /* 0x000000141509723e */ /* 0x000fe200000000ff */
[----:B------:R-:W-:Y:S01]  /*a9c0*/  USHF.R.U32.HI UR8, URZ, UR28, UR4 ;  /* 0x0000001cff087299 */ /* 0x000fe20008011604 */
[----:B------:R-:W-:Y:S01]  /*a9d0*/  F2FP.F16.F32.PACK_AB R8, R23, R22 ;  /* 0x000000161708723e */ /* 0x000fe200000000ff */
[C---:B-1----:R-:W-:Y:S01]  /*a9e0*/  IMAD R0, R6.reuse, UR14, RZ ;  /* 0x0000000e06007c24 */ /* 0x042fe2000f8e02ff */
[----:B------:R-:W-:Y:S01]  /*a9f0*/  F2FP.F16.F32.PACK_AB R15, R19, R18 ;  /* 0x00000012130f723e */ /* 0x000fe200000000ff */
[----:B------:R-:W1:Y:S01]  /*aa00*/  LDCU.64 UR14, c[0x0][0x3b0] ;  /* 0x00007600ff0e77ac */ /* 0x000e620008000a00 */
[----:B------:R-:W-:Y:S01]  /*aa10*/  MOV R5, UR13 ;  /* 0x0000000d00057c02 */ /* 0x000fe20008000f00 */
[----:B------:R-:W3:Y:S01]  /*aa20*/  @P5 LDC R16, c[0x0][0x600] ;  /* 0x00018000ff105b82 */ /* 0x000ee20000000800 */
[----:B------:R4:W-:Y:S01]  /*aa30*/  STS.128 [R49], R8 ;  /* 0x0000000831007388 */ /* 0x0009e20000000c00 */
[----:B------:R-:W5:Y:S01]  /*aa40*/  LDCU.U8 UR28, c[0x0][0x620] ;  /* 0x0000c400ff1c77ac */ /* 0x000f620008000000 */
[----:B------:R-:W2:Y:S01]  /*aa50*/  @P4 MUFU.LG2 R18, R41 ;  /* 0x0000002900124308 */ /* 0x000ea20000000c00 */
[----:B------:R-:W-:Y:S01]  /*aa60*/  IMAD R7, R7, UR16, R0 ;  /* 0x0000001007077c24 */ /* 0x000fe2000f8e0200 */
[----:B------:R3:W-:Y:S01]  /*aa70*/  STS.128 [R53], R12 ;  /* 0x0000000c35007388 */ /* 0x0007e20000000c00 */
[----:B------:R-:W-:Y:S01]  /*aa80*/  UIADD3 UR7, UPT, UPT, -UR12, UR25, URZ ;  /* 0x000000190c077290 */ /* 0x000fe2000fffe1ff */
[----:B------:R-:W-:Y:S01]  /*aa90*/  IMAD.WIDE.U32 R4, R6, UR16, R4 ;  /* 0x0000001006047c25 */ /* 0x000fe2000f8e0004 */
[----:B------:R-:W-:Y:S01]  /*aaa0*/  UIMAD.WIDE.U32 UR4, UR8, UR19, URZ ;  /* 0x00000013080472a5 */ /* 0x000fe2000f8e00ff */
[----:B------:R1:W-:Y:S06]  /*aab0*/  MEMBAR.ALL.CTA ;  /* 0x0000000000007992 */ /* 0x0003ec0000008000 */
[----:B-1----:R-:W1:Y:S01]  /*aac0*/  FENCE.VIEW.ASYNC.S ;  /* 0x00000000000073c6 */ /* 0x002e620000000000 */
[----:B------:R-:W-:Y:S01]  /*aad0*/  UIADD3 UR9, UPT, UPT, UR7, -0x80, URZ ;  /* 0xffffff8007097890 */ /* 0x000fe2000fffe0ff */
[----:B------:R-:W-:Y:S01]  /*aae0*/  IMAD.IADD R6, R5, 0x1, R7 ;  /* 0x0000000105067824 */ /* 0x000fe200078e0207 */
[----:B------:R-:W-:Y:S01]  /*aaf0*/  IADD3 R5, P1, P0, R4, UR12, R40 ;  /* 0x0000000c04057c10 */ /* 0x000fe2000f83e028 */
[----:B------:R-:W-:Y:S01]  /*ab00*/  USHF.R.S32.HI UR12, URZ, 0x1f, UR12 ;  /* 0x0000001fff0c7899 */ /* 0x000fe2000801140c */
[C---:B------:R-:W-:Y:S01]  /*ab10*/  ISETP.LT.AND P3, PT, R40.reuse, UR7, PT ;  /* 0x0000000728007c0c */ /* 0x040fe2000bf61270 */
[----:B------:R-:W-:Y:S01]  /*ab20*/  UIADD3 UR4, UPT, UPT, UR8, -UR5, URZ ;  /* 0x8000000508047290 */ /* 0x000fe2000fffe0ff */
[----:B------:R-:W-:Y:S01]  /*ab30*/  ISETP.LT.AND P2, PT, R40, UR9, PT ;  /* 0x0000000928007c0c */ /* 0x000fe2000bf41270 */
[----:B------:R-:W1:Y:S01]  /*ab40*/  LDCU UR7, c[0x0][0x624] ;  /* 0x0000c480ff0777ac */ /* 0x000e620008000800 */
[----:B------:R-:W-:-:S02]  /*ab50*/  MOV R0, 0xff800000 ;  /* 0xff80000000007802 */ /* 0x000fc40000000f00 */
[----:B------:R-:W-:Y:S01]  /*ab60*/  IADD3.X R6, PT, PT, R6, UR12, RZ, P1, P0 ;  /* 0x0000000c06067c10 */ /* 0x000fe20008fe04ff */
[----:B-----5:R-:W-:Y:S01]  /*ab70*/  USHF.R.U32.HI UR4, URZ, UR28, UR4 ;  /* 0x0000001cff047299 */ /* 0x020fe20008011604 */
[C---:B------:R-:W-:Y:S01]  /*ab80*/  LEA R4, P0, R5.reuse, UR14, 0x2 ;  /* 0x0000000e05047c11 */ /* 0x040fe2000f8010ff */
[----:B------:R-:W5:Y:S03]  /*ab90*/  LDCU.U8 UR28, c[0x0][0x621] ;  /* 0x0000c420ff1c77ac */ /* 0x000f660008000000 */
[----:B------:R-:W-:Y:S01]  /*aba0*/  LEA.HI.X R5, R5, UR15, R6, 0x2, P0 ;  /* 0x0000000f05057c11 */ /* 0x000fe200080f1406 */
[----:B------:R-:W3:Y:S01]  /*abb0*/  LDCU UR13, c[0x0][0x60c] ;  /* 0x0000c180ff0d77ac */ /* 0x000ee20008000800 */
[----:B------:R-:W-:Y:S01]  /*abc0*/  UIADD3 UR4, UPT, UPT, UR5, UR4, URZ ;  /* 0x0000000405047290 */ /* 0x000fe2000fffe0ff */
[----:B----4-:R-:W3:Y:S01]  /*abd0*/  @P5 MUFU.LG2 R8, R3 ;  /* 0x0000000300085308 */ /* 0x010ee20000000c00 */
[----:B--2---:R-:W-:Y:S01]  /*abe0*/  @P4 FFMA R9, R42, R17, R18 ;  /* 0x000000112a094223 */ /* 0x004fe20000000012 */
[----:B-1----:R1:W-:Y:S01]  /*abf0*/  SYNCS.ARRIVE.TRANS64.ART0 RZ, [UR6+0xd8], R43 ;  /* 0x0000d82bffff79a7 */ /* 0x0023e20008500006 */
[----:B------:R-:W-:-:S02]  /*ac00*/  UISETP.GE.AND UP0, UPT, UR17, UR7, UPT ;  /* 0x000000071100728c */ /* 0x000fc4000bf06270 */
[----:B-----5:R-:W-:Y:S01]  /*ac10*/  USHF.R.U32.HI UR16, URZ, UR28, UR4 ;  /* 0x0000001cff107299 */ /* 0x020fe20008011604 */
[----:B------:R1:W-:Y:S03]  /*ac20*/  SYNCS.ARRIVE.TRANS64.ART0 RZ, [UR6+0x148], R43 ;  /* 0x0001482bffff79a7 */ /* 0x0003e60008500006 */
[----:B------:R-:W-:Y:S01]  /*ac30*/  UIADD3 UR4, UPT, UPT, -UR16, URZ, URZ ;  /* 0x000000ff10047290 */ /* 0x000fe2000fffe1ff */
[----:B---3--:R-:W-:Y:S01]  /*ac40*/  @P5 FFMA R7, R36, R16, R8 ;  /* 0x0000001024075223 */ /* 0x008fe20000000008 */
[----:B------:R-:W-:Y:S01]  /*ac50*/  MOV R3, 0xff800000 ;  /* 0xff80000000037802 */ /* 0x000fe20000000f00 */
[----:B------:R-:W-:Y:S01]  /*ac60*/  @P4 FMUL R3, R9, 0.69314718246459960938 ;  /* 0x3f31721809034820 */ /* 0x000fe20000400000 */
[----:B------:R-:W-:Y:S01]  /*ac70*/  UIMAD UR12, UR18, UR4, UR8 ;  /* 0x00000004120c72a4 */ /* 0x000fe2000f8e0208 */
[----:B------:R-:W-:Y:S01]  /*ac80*/  @P5 FMUL R0, R7, 0.69314718246459960938 ;  /* 0x3f31721807005820 */ /* 0x000fe20000400000 */
[----:B------:R-:W-:-:S02]  /*ac90*/  UIADD3 UR4, UPT, UPT, -UR8, URZ, URZ ;  /* 0x000000ff08047290 */ /* 0x000fc4000fffe1ff */
[----:B------:R1:W-:Y:S02]  /*aca0*/  @P3 STG.E desc[UR26][R4.64], R3 ;  /* 0x0000000304003986 */ /* 0x0003e4000c10191a */
[----:B------:R-:W-:Y:S02]  /*acb0*/  UIMAD UR13, UR13, UR4, UR17 ;  /* 0x000000040d0d72a4 */ /* 0x000fe4000f8e0211 */
[----:B------:R1:W-:Y:S01]  /*acc0*/  @P2 STG.E desc[UR26][R4.64+0x200], R0 ;  /* 0x0002000004002986 */ /* 0x0003e2000c10191a */
[----:B------:R-:W-:Y:S09]  /*acd0*/  BRA.U !UP0, `(.L_x_65) ;  /* 0xffffffe9081c7547 */ /* 0x000ff2000b83ffff */
.L_x_56:
[----:B------:R-:W-:-:S06]  /*ace0*/  USHF.L.U32 UR4, UR20, 0x1f, URZ ;  /* 0x0000001f14047899 */ /* 0x000fcc00080006ff */
[----:B-1----:R-:W-:-:S04]  /*acf0*/  MOV R0, UR4 ;  /* 0x0000000400007c02 */ /* 0x002fc80008000f00 */
[----:B------:R-:W1:Y:S02]  /*ad00*/  SYNCS.PHASECHK.TRANS64.TRYWAIT P0, [UR6+0x158], R0 ;  /* 0x00015800ff0075a7 */ /* 0x000e640008001106 */
[----:B-1----:R-:W-:Y:S05]  /*ad10*/  @!P0 BRA `(.L_x_66) ;  /* 0x0000001000488947 */ /* 0x002fea0003800000 */
.L_x_136:
[----:B------:R-:W-:Y:S06]  /*ad20*/  BAR.ARV 0x2, 0x1a0 ;  /* 0x0086800000007b1d */ /* 0x000fec0000002000 */
[----:B------:R-:W-:Y:S05]  /*ad30*/  EXIT ;  /* 0x000000000000794d */ /* 0x000fea0003800000 */
.L_x_3:
[----:B------:R-:W-:Y:S02]  /*ad40*/  MOV R3, UR7 ;  /* 0x0000000700037c02 */ /* 0x000fe40008000f00 */
[-C--:B------:R-:W-:Y:S02]  /*ad50*/  MOV R4, R0.reuse ;  /* 0x0000000000047202 */ /* 0x080fe40000000f00 */
[----:B------:R-:W-:-:S07]  /*ad60*/  MOV R5, R0 ;  /* 0x0000000000057202 */ /* 0x000fce0000000f00 */
.L_x_67:
[----:B--2---:R2:W4:Y:S02]  /*ad70*/  SYNCS.PHASECHK.TRANS64.TRYWAIT P0, [R3+URZ+0x140], R5 ;  /* 0x00014005030075a7 */ /* 0x00452400080011ff */
[----:B----4-:R-:W-:Y:S05]  /*ad80*/  @!P0 NANOSLEEP.SYNCS 0x989680 ;  /* 0x009896800000895d */ /* 0x010fea0003900000 */
[----:B------:R-:W4:Y:S02]  /*ad90*/  @!P0 SYNCS.PHASECHK.TRANS64 P0, [R3+URZ+0x140], R5 ;  /* 0x00014005030085a7 */ /* 0x000f2400080010ff */
[----:B----4-:R-:W-:Y:S05]  /*ada0*/  @!P0 BRA `(.L_x_67) ;  /* 0xfffffffc00f08947 */ /* 0x010fea000383ffff */
[----:B------:R-:W-:Y:S05]  /*adb0*/  BRA `(.L_x_68) ;  /* 0xffffff5c00147947 */ /* 0x000fea000383ffff */
.L_x_4:
[----:B------:R-:W-:Y:S02]  /*adc0*/  MOV R3, UR7 ;  /* 0x0000000700037c02 */ /* 0x000fe40008000f00 */
[-C--:B------:R-:W-:Y:S02]  /*add0*/  MOV R4, R0.reuse ;  /* 0x0000000000047202 */ /* 0x080fe40000000f00 */
[----:B------:R-:W-:-:S07]  /*ade0*/  MOV R5, R0 ;  /* 0x0000000000057202 */ /* 0x000fce0000000f00 */
.L_x_69:
[----:B--2---:R2:W4:Y:S02]  /*adf0*/  SYNCS.PHASECHK.TRANS64.TRYWAIT P0, [R3+URZ+0x148], R5 ;  /* 0x00014805030075a7 */ /* 0x00452400080011ff */
[----:B----4-:R-:W-:Y:S05]  /*ae00*/  @!P0 NANOSLEEP.SYNCS 0x989680 ;  /* 0x009896800000895d */ /* 0x010fea0003900000 */
[----:B------:R-:W4:Y:S02]  /*ae10*/  @!P0 SYNCS.PHASECHK.TRANS64 P0, [R3+URZ+0x148], R5 ;  /* 0x00014805030085a7 */ /* 0x000f2400080010ff */
[----:B----4-:R-:W-:Y:S05]  /*ae20*/  @!P0 BRA `(.L_x_69) ;  /* 0xfffffffc00f08947 */ /* 0x010fea000383ffff */
[----:B------:R-:W-:Y:S05]  /*ae30*/  BRA `(.L_x_70) ;  /* 0xffffff5c00047947 */ /* 0x000fea000383ffff */
.L_x_11:
[----:B------:R-:W-:Y:S02]  /*ae40*/  MOV R2, UR14 ;  /* 0x0000000e00027c02 */ /* 0x000fe40008000f00 */
[----:B------:R-:W-:Y:S02]  /*ae50*/  MOV R3, UR14 ;  /* 0x0000000e00037c02 */ /* 0x000fe40008000f00 */
[----:B------:R-:W-:-:S07]  /*ae60*/  MOV R0, UR15 ;  /* 0x0000000f00007c02 */ /* 0x000fce0008000f00 */
.L_x_71:
[----:B-1----:R1:W2:Y:S02]  /*ae70*/  SYNCS.PHASECHK.TRANS64.TRYWAIT P0, [R0+URZ], R3 ;  /* 0x00000003000075a7 */ /* 0x0022a400080011ff */
[----:B--2---:R-:W-:Y:S05]  /*ae80*/  @!P0 NANOSLEEP.SYNCS 0x989680 ;  /* 0x009896800000895d */ /* 0x004fea0003900000 */
[----:B------:R-:W2:Y:S02]  /*ae90*/  @!P0 SYNCS.PHASECHK.TRANS64 P0, [R0+URZ], R3 ;  /* 0x00000003000085a7 */ /* 0x000ea400080010ff */
[----:B--2---:R-:W-:Y:S05]  /*aea0*/  @!P0 BRA `(.L_x_71) ;  /* 0xfffffffc00f08947 */ /* 0x004fea000383ffff */
[----:B------:R-:W-:Y:S05]  /*aeb0*/  BRA `(.L_x_72) ;  /* 0xffffff6400647947 */ /* 0x000fea000383ffff */
.L_x_12:
[----:B------:R-:W-:Y:S02]  /*aec0*/  MOV R2, UR4 ;  /* 0x0000000400027c02 */ /* 0x000fe40008000f00 */
[----:B------:R-:W-:Y:S02]  /*aed0*/  MOV R3, UR4 ;  /* 0x0000000400037c02 */ /* 0x000fe40008000f00 */
[----:B------:R-:W-:-:S07]  /*aee0*/  MOV R0, UR21 ;  /* 0x0000001500007c02 */ /* 0x000fce0008000f00 */
.L_x_73:
[----:B-1----:R1:W2:Y:S02]  /*aef0*/  SYNCS.PHASECHK.TRANS64.TRYWAIT P0, [R0+URZ+0x20], R3 ;  /* 0x00002003000075a7 */ /* 0x0022a400080011ff */
[----:B--2---:R-:W-:Y:S05]  /*af00*/  @!P0 NANOSLEEP.SYNCS 0x989680 ;  /* 0x009896800000895d */ /* 0x004fea0003900000 */
[----:B------:R-:W2:Y:S02]  /*af10*/  @!P0 SYNCS.PHASECHK.TRANS64 P0, [R0+URZ+0x20], R3 ;  /* 0x00002003000085a7 */ /* 0x000ea400080010ff */
[----:B--2---:R-:W-:Y:S05]  /*af20*/  @!P0 BRA `(.L_x_73) ;  /* 0xfffffffc00f08947 */ /* 0x004fea000383ffff */
[----:B------:R-:W-:Y:S05]  /*af30*/  BRA `(.L_x_74) ;  /* 0xffffff6400587947 */ /* 0x000fea000383ffff */
.L_x_13:
[----:B------:R-:W-:Y:S02]  /*af40*/  MOV R2, UR14 ;  /* 0x0000000e00027c02 */ /* 0x000fe40008000f00 */
[----:B------:R-:W-:Y:S02]  /*af50*/  MOV R3, UR14 ;  /* 0x0000000e00037c02 */ /* 0x000fe40008000f00 */
[----:B------:R-:W-:-:S07]  /*af60*/  MOV R0, UR15 ;  /* 0x0000000f00007c02 */ /* 0x000fce0008000f00 */
.L_x_75:
[----:B-1----:R1:W2:Y:S02]  /*af70*/  SYNCS.PHASECHK.TRANS64.TRYWAIT P0, [R0+URZ+0x8], R3 ;  /* 0x00000803000075a7 */ /* 0x0022a400080011ff */
[----:B--2---:R-:W-:Y:S05]  /*af80*/  @!P0 NANOSLEEP.SYNCS 0x989680 ;  /* 0x009896800000895d */ /* 0x004fea0003900000 */
[----:B------:R-:W2:Y:S02]  /*af90*/  @!P0 SYNCS.PHASECHK.TRANS64 P0, [R0+URZ+0x8], R3 ;  /* 0x00000803000085a7 */ /* 0x000ea400080010ff */
[----:B--2---:R-:W-:Y:S05]  /*afa0*/  @!P0 BRA `(.L_x_75) ;  /* 0xfffffffc00f08947 */ /* 0x004fea000383ffff */
[----:B------:R-:W-:Y:S05]  /*afb0*/  BRA `(.L_x_76) ;  /* 0xffffff6400d87947 */ /* 0x000fea000383ffff */
.L_x_15:
[----:B------:R-:W-:Y:S02]  /*afc0*/  MOV R2, UR4 ;  /* 0x0000000400027c02 */ /* 0x000fe40008000f00 */
[----:B------:R-:W-:Y:S02]  /*afd0*/  MOV R3, UR4 ;  /* 0x0000000400037c02 */ /* 0x000fe40008000f00 */
[----:B------:R-:W-:Y:S07]  /*afe0*/  MOV R0, UR37 ;  /* 0x0000002500007c02 */ /* 0x000fee0008000f00 */
.L_x_77:
[----:B-1----:R1:W3:Y:S02]  /*aff0*/  SYNCS.PHASECHK.TRANS64.TRYWAIT P0, [R0+URZ], R3 ;  /* 0x00000003000075a7 */ /* 0x0022e400080011ff */
[----:B---3--:R-:W-:Y:S05]  /*b000*/  @!P0 NANOSLEEP.SYNCS 0x989680 ;  /* 0x009896800000895d */ /* 0x008fea0003900000 */
[----:B------:R-:W3:Y:S02]  /*b010*/  @!P0 SYNCS.PHASECHK.TRANS64 P0, [R0+URZ], R3 ;  /* 0x00000003000085a7 */ /* 0x000ee400080010ff */
[----:B---3--:R-:W-:Y:S05]  /*b020*/  @!P0 BRA `(.L_x_77) ;  /* 0xfffffffc00f08947 */ /* 0x008fea000383ffff */
[----:B------:R-:W-:Y:S05]  /*b030*/  BRA `(.L_x_78) ;  /* 0xffffff68006c7947 */ /* 0x000fea000383ffff */
.L_x_16:
[----:B------:R-:W-:Y:S02]  /*b040*/  MOV R2, UR14 ;  /* 0x0000000e00027c02 */ /* 0x000fe40008000f00 */
[----:B------:R-:W-:Y:S02]  /*b050*/  MOV R3, UR14 ;  /* 0x0000000e00037c02 */ /* 0x000fe40008000f00 */
[----:B------:R-:W-:Y:S07]  /*b060*/  MOV R0, UR15 ;  /* 0x0000000f00007c02 */ /* 0x000fee0008000f00 */
.L_x_79:
[----:B-1----:R1:W3:Y:S02]  /*b070*/  SYNCS.PHASECHK.TRANS64.TRYWAIT P0, [R0+URZ+0xd0], R3 ;  /* 0x0000d003000075a7 */ /* 0x0022e400080011ff */
[----:B---3--:R-:W-:Y:S05]  /*b080*/  @!P0 NANOSLEEP.SYNCS 0x989680 ;  /* 0x009896800000895d */ /* 0x008fea0003900000 */
[----:B------:R-:W3:Y:S02]  /*b090*/  @!P0 SYNCS.PHASECHK.TRANS64 P0, [R0+URZ+0xd0], R3 ;  /* 0x0000d003000085a7 */ /* 0x000ee400080010ff */
[----:B---3--:R-:W-:Y:S05]  /*b0a0*/  @!P0 BRA `(.L_x_79) ;  /* 0xfffffffc00f08947 */ /* 0x008fea000383ffff */
[----:B------:R-:W-:Y:S05]  /*b0b0*/  BRA `(.L_x_80) ;  /* 0xffffff6800747947 */ /* 0x000fea000383ffff */
.L_x_17:
[----:B------:R-:W-:Y:S02]  /*b0c0*/  MOV R2, UR14 ;  /* 0x0000000e00027c02 */ /* 0x000fe40008000f00 */
[----:B------:R-:W-:Y:S02]  /*b0d0*/  MOV R3, UR14 ;  /* 0x0000000e00037c02 */ /* 0x000fe40008000f00 */
[----:B------:R-:W-:Y:S07]  /*b0e0*/  MOV R0, UR15 ;  /* 0x0000000f00007c02 */ /* 0x000fee0008000f00 */
.L_x_81:
[----:B-1----:R1:W2:Y:S02]  /*b0f0*/  SYNCS.PHASECHK.TRANS64.TRYWAIT P0, [R0+URZ+0xe0], R3 ;  /* 0x0000e003000075a7 */ /* 0x0022a400080011ff */
[----:B--2---:R-:W-:Y:S05]  /*b100*/  @!P0 NANOSLEEP.SYNCS 0x989680 ;  /* 0x009896800000895d */ /* 0x004fea0003900000 */
[----:B------:R-:W2:Y:S02]  /*b110*/  @!P0 SYNCS.PHASECHK.TRANS64 P0, [R0+URZ+0xe0], R3 ;  /* 0x0000e003000085a7 */ /* 0x000ea400080010ff */
[----:B--2---:R-:W-:Y:S05]  /*b120*/  @!P0 BRA `(.L_x_81) ;  /* 0xfffffffc00f08947 */ /* 0x004fea000383ffff */
[----:B------:R-:W-:Y:S05]  /*b130*/  BRA `(.L_x_82) ;  /* 0xffffff6c00007947 */ /* 0x000fea000383ffff */
.L_x_18:
[----:B------:R-:W-:Y:S02]  /*b140*/  MOV R2, UR4 ;  /* 0x0000000400027c02 */ /* 0x000fe40008000f00 */
[----:B------:R-:W-:Y:S02]  /*b150*/  MOV R3, UR4 ;  /* 0x0000000400037c02 */ /* 0x000fe40008000f00 */
[----:B------:R-:W-:Y:S07]  /*b160*/  MOV R0, UR33 ;  /* 0x0000002100007c02 */ /* 0x000fee0008000f00 */
.L_x_83:
[----:B-1----:R1:W2:Y:S02]  /*b170*/  SYNCS.PHASECHK.TRANS64.TRYWAIT P0, [R0+URZ], R3 ;  /* 0x00000003000075a7 */ /* 0x0022a400080011ff */
[----:B--2---:R-:W-:Y:S05]  /*b180*/  @!P0 NANOSLEEP.SYNCS 0x989680 ;  /* 0x009896800000895d */ /* 0x004fea0003900000 */
[----:B------:R-:W2:Y:S02]  /*b190*/  @!P0 SYNCS.PHASECHK.TRANS64 P0, [R0+URZ], R3 ;  /* 0x00000003000085a7 */ /* 0x000ea400080010ff */
[----:B--2---:R-:W-:Y:S05]  /*b1a0*/  @!P0 BRA `(.L_x_83) ;  /* 0xfffffffc00f08947 */ /* 0x004fea000383ffff */
[----:B------:R-:W-:Y:S05]  /*b1b0*/  BRA `(.L_x_84) ;  /* 0xffffff6c004c7947 */ /* 0x000fea000383ffff */
.L_x_19:
[----:B------:R-:W-:Y:S02]  /*b1c0*/  MOV R2, UR14 ;  /* 0x0000000e00027c02 */ /* 0x000fe40008000f00 */
[----:B------:R-:W-:Y:S02]  /*b1d0*/  MOV R3, UR14 ;  /* 0x0000000e00037c02 */ /* 0x000fe40008000f00 */
[----:B------:R-:W-:Y:S07]  /*b1e0*/  MOV R0, UR15 ;  /* 0x0000000f00007c02 */ /* 0x000fee0008000f00 */
.L_x_85:
[----:B-1----:R1:W2:Y:S02]  /*b1f0*/  SYNCS.PHASECHK.TRANS64.TRYWAIT P0, [R0+URZ+0xd8], R3 ;  /* 0x0000d803000075a7 */ /* 0x0022a400080011ff */
[----:B--2---:R-:W-:Y:S05]  /*b200*/  @!P0 NANOSLEEP.SYNCS 0x989680 ;  /* 0x009896800000895d */ /* 0x004fea0003900000 */
[----:B------:R-:W2:Y:S02]  /*b210*/  @!P0 SYNCS.PHASECHK.TRANS64 P0, [R0+URZ+0xd8], R3 ;  /* 0x0000d803000085a7 */ /* 0x000ea400080010ff */
[----:B--2---:R-:W-:Y:S05]  /*b220*/  @!P0 BRA `(.L_x_85) ;  /* 0xfffffffc00f08947 */ /* 0x004fea000383ffff */
[----:B------:R-:W-:Y:S05]  /*b230*/  BRA `(.L_x_86) ;  /* 0xffffff6c00e87947 */ /* 0x000fea000383ffff */
.L_x_20:
[----:B------:R-:W-:Y:S02]  /*b240*/  MOV R2, UR14 ;  /* 0x0000000e00027c02 */ /* 0x000fe40008000f00 */
[----:B------:R-:W-:Y:S02]  /*b250*/  MOV R3, UR14 ;  /* 0x0000000e00037c02 */ /* 0x000fe40008000f00 */
[----:B------:R-:W-:Y:S07]  /*b260*/  MOV R0, UR15 ;  /* 0x0000000f00007c02 */ /* 0x000fee0008000f00 */
.L_x_87:
[----:B-1----:R1:W2:Y:S02]  /*b270*/  SYNCS.PHASECHK.TRANS64.TRYWAIT P0, [R0+URZ+0xe8], R3 ;  /* 0x0000e803000075a7 */ /* 0x0022a400080011ff */
[----:B--2---:R-:W-:Y:S05]  /*b280*/  @!P0 NANOSLEEP.SYNCS 0x989680 ;  /* 0x009896800000895d */ /* 0x004fea0003900000 */
[----:B------:R-:W2:Y:S02]  /*b290*/  @!P0 SYNCS.PHASECHK.TRANS64 P0, [R0+URZ+0xe8], R3 ;  /* 0x0000e803000085a7 */ /* 0x000ea400080010ff */
[----:B--2---:R-:W-:Y:S05]  /*b2a0*/  @!P0 BRA `(.L_x_87) ;  /* 0xfffffffc00f08947 */ /* 0x004fea000383ffff */
[----:B------:R-:W-:Y:S05]  /*b2b0*/  BRA `(.L_x_88) ;  /* 0xffffff7000387947 */ /* 0x000fea000383ffff */
.L_x_22:
[----:B------:R-:W-:Y:S02]  /*b2c0*/  MOV R2, UR4 ;  /* 0x0000000400027c02 */ /* 0x000fe40008000f00 */
[----:B------:R-:W-:Y:S02]  /*b2d0*/  MOV R3, UR4 ;  /* 0x0000000400037c02 */ /* 0x000fe40008000f00 */
[----:B------:R-:W-:-:S07]  /*b2e0*/  MOV R0, UR14 ;  /* 0x0000000e00007c02 */ /* 0x000fce0008000f00 */
.L_x_89:
[----:B-1----:R1:W2:Y:S02]  /*b2f0*/  SYNCS.PHASECHK.TRANS64.TRYWAIT P0, [R0+URZ+0x20], R3 ;  /* 0x00002003000075a7 */ /* 0x0022a400080011ff */
[----:B--2---:R-:W-:Y:S05]  /*b300*/  @!P0 NANOSLEEP.SYNCS 0x989680 ;  /* 0x009896800000895d */ /* 0x004fea0003900000 */
[----:B------:R-:W2:Y:S02]  /*b310*/  @!P0 SYNCS.PHASECHK.TRANS64 P0, [R0+URZ+0x20], R3 ;  /* 0x00002003000085a7 */ /* 0x000ea400080010ff */
[----:B--2---:R-:W-:Y:S05]  /*b320*/  @!P0 BRA `(.L_x_89) ;  /* 0xfffffffc00f08947 */ /* 0x004fea000383ffff */
[----:B------:R-:W-:Y:S05]  /*b330*/  BRA `(.L_x_90) ;  /* 0xffffff7000b47947 */ /* 0x000fea000383ffff */
.L_x_23:
[----:B------:R-:W-:Y:S02]  /*b340*/  MOV R2, UR4 ;  /* 0x0000000400027c02 */ /* 0x000fe40008000f00 */
[----:B------:R-:W-:Y:S02]  /*b350*/  MOV R3, UR4 ;  /* 0x0000000400037c02 */ /* 0x000fe40008000f00 */
[----:B------:R-:W-:-:S07]  /*b360*/  MOV R0, UR15 ;  /* 0x0000000f00007c02 */ /* 0x000fce0008000f00 */
.L_x_91:
[----:B-1----:R1:W2:Y:S02]  /*b370*/  SYNCS.PHASECHK.TRANS64.TRYWAIT P0, [R0+URZ+0xd0], R3 ;  /* 0x0000d003000075a7 */ /* 0x0022a400080011ff */
[----:B--2---:R-:W-:Y:S05]  /*b380*/  @!P0 NANOSLEEP.SYNCS 0x989680 ;  /* 0x009896800000895d */ /* 0x004fea0003900000 */
[----:B------:R-:W2:Y:S02]  /*b390*/  @!P0 SYNCS.PHASECHK.TRANS64 P0, [R0+URZ+0xd0], R3 ;  /* 0x0000d003000085a7 */ /* 0x000ea400080010ff */
[----:B--2---:R-:W-:Y:S05]  /*b3a0*/  @!P0 BRA `(.L_x_91) ;  /* 0xfffffffc00f08947 */ /* 0x004fea000383ffff */
[----:B------:R-:W-:Y:S05]  /*b3b0*/  BRA `(.L_x_92) ;  /* 0xffffff7000bc7947 */ /* 0x000fea000383ffff */
.L_x_24:
[----:B------:R-:W-:Y:S02]  /*b3c0*/  MOV R2, UR4 ;  /* 0x0000000400027c02 */ /* 0x000fe40008000f00 */
[----:B------:R-:W-:Y:S02]  /*b3d0*/  MOV R3, UR4 ;  /* 0x0000000400037c02 */ /* 0x000fe40008000f00 */
[----:B------:R-:W-:-:S07]  /*b3e0*/  MOV R0, UR15 ;  /* 0x0000000f00007c02 */ /* 0x000fce0008000f00 */
.L_x_93:
[----:B-1----:R1:W2:Y:S02]  /*b3f0*/  SYNCS.PHASECHK.TRANS64.TRYWAIT P0, [R0+URZ+0xe0], R3 ;  /* 0x0000e003000075a7 */ /* 0x0022a400080011ff */
[----:B--2---:R-:W-:Y:S05]  /*b400*/  @!P0 NANOSLEEP.SYNCS 0x989680 ;  /* 0x009896800000895d */ /* 0x004fea0003900000 */
[----:B------:R-:W2:Y:S02]  /*b410*/  @!P0 SYNCS.PHASECHK.TRANS64 P0, [R0+URZ+0xe0], R3 ;  /* 0x0000e003000085a7 */ /* 0x000ea400080010ff */
[----:B--2---:R-:W-:Y:S05]  /*b420*/  @!P0 BRA `(.L_x_93) ;  /* 0xfffffffc00f08947 */ /* 0x004fea000383ffff */
[----:B------:R-:W-:Y:S05]  /*b430*/  BRA `(.L_x_94) ;  /* 0xffffff7400487947 */ /* 0x000fea000383ffff */
.L_x_25:
[----:B------:R-:W-:Y:S02]  /*b440*/  MOV R2, UR4 ;  /* 0x0000000400027c02 */ /* 0x000fe40008000f00 */
[----:B------:R-:W-:Y:S02]  /*b450*/  MOV R3, UR4 ;  /* 0x0000000400037c02 */ /* 0x000fe40008000f00 */
[----:B------:R-:W-:-:S07]  /*b460*/  MOV R0, UR15 ;  /* 0x0000000f00007c02 */ /* 0x000fce0008000f00 */
.L_x_95:
[----:B-1----:R1:W2:Y:S02]  /*b470*/  SYNCS.PHASECHK.TRANS64.TRYWAIT P0, [R0+URZ+0xd8], R3 ;  /* 0x0000d803000075a7 */ /* 0x0022a400080011ff */
[----:B--2---:R-:W-:Y:S05]  /*b480*/  @!P0 NANOSLEEP.SYNCS 0x989680 ;  /* 0x009896800000895d */ /* 0x004fea0003900000 */
[----:B------:R-:W2:Y:S02]  /*b490*/  @!P0 SYNCS.PHASECHK.TRANS64 P0, [R0+URZ+0xd8], R3 ;  /* 0x0000d803000085a7 */ /* 0x000ea400080010ff */
[----:B--2---:R-:W-:Y:S05]  /*b4a0*/  @!P0 BRA `(.L_x_95) ;  /* 0xfffffffc00f08947 */ /* 0x004fea000383ffff */
[----:B------:R-:W-:Y:S05]  /*b4b0*/  BRA `(.L_x_96) ;  /* 0xffffff74007c7947 */ /* 0x000fea000383ffff */
.L_x_26:
[----:B------:R-:W-:Y:S02]  /*b4c0*/  MOV R2, UR4 ;  /* 0x0000000400027c02 */ /* 0x000fe40008000f00 */
[----:B------:R-:W-:Y:S02]  /*b4d0*/  MOV R3, UR4 ;  /* 0x0000000400037c02 */ /* 0x000fe40008000f00 */
[----:B------:R-:W-:-:S07]  /*b4e0*/  MOV R0, UR15 ;  /* 0x0000000f00007c02 */ /* 0x000fce0008000f00 */
.L_x_97:
[----:B-1----:R1:W2:Y:S02]  /*b4f0*/  SYNCS.PHASECHK.TRANS64.TRYWAIT P0, [R0+URZ+0xe8], R3 ;  /* 0x0000e803000075a7 */ /* 0x0022a400080011ff */
[----:B--2---:R-:W-:Y:S05]  /*b500*/  @!P0 NANOSLEEP.SYNCS 0x989680 ;  /* 0x009896800000895d */ /* 0x004fea0003900000 */
[----:B------:R-:W2:Y:S02]  /*b510*/  @!P0 SYNCS.PHASECHK.TRANS64 P0, [R0+URZ+0xe8], R3 ;  /* 0x0000e803000085a7 */ /* 0x000ea400080010ff */
[----:B--2---:R-:W-:Y:S05]  /*b520*/  @!P0 BRA `(.L_x_97) ;  /* 0xfffffffc00f08947 */ /* 0x004fea000383ffff */
[----:B------:R-:W-:Y:S05]  /*b530*/  BRA `(.L_x_98) ;  /* 0xffffff7400d87947 */ /* 0x000fea000383ffff */
.L_x_34:
[----:B------:R-:W-:Y:S02]  /*b540*/  MOV R2, UR5 ;  /* 0x0000000500027c02 */ /* 0x000fe40008000f00 */
[----:B------:R-:W-:Y:S02]  /*b550*/  MOV R3, UR5 ;  /* 0x0000000500037c02 */ /* 0x000fe40008000f00 */
[----:B------:R-:W-:-:S07]  /*b560*/  MOV R0, UR4 ;  /* 0x0000000400007c02 */ /* 0x000fce0008000f00 */
.L_x_99:
[----:B--2---:R2:W3:Y:S02]  /*b570*/  SYNCS.PHASECHK.TRANS64.TRYWAIT P0, [R0+URZ+0x70], R3 ;  /* 0x00007003000075a7 */ /* 0x0044e400080011ff */
[----:B---3--:R-:W-:Y:S05]  /*b580*/  @!P0 NANOSLEEP.SYNCS 0x989680 ;  /* 0x009896800000895d */ /* 0x008fea0003900000 */
[----:B------:R-:W3:Y:S02]  /*b590*/  @!P0 SYNCS.PHASECHK.TRANS64 P0, [R0+URZ+0x70], R3 ;  /* 0x00007003000085a7 */ /* 0x000ee400080010ff */
[----:B---3--:R-:W-:Y:S05]  /*b5a0*/  @!P0 BRA `(.L_x_99) ;  /* 0xfffffffc00f08947 */ /* 0x008fea000383ffff */
[----:B------:R-:W-:Y:S05]  /*b5b0*/  BRA `(.L_x_100) ;  /* 0xffffff80001c7947 */ /* 0x000fea000383ffff */
.L_x_35:
[----:B------:R-:W-:Y:S02]  /*b5c0*/  MOV R2, UR5 ;  /* 0x0000000500027c02 */ /* 0x000fe40008000f00 */
[----:B------:R-:W-:Y:S02]  /*b5d0*/  MOV R3, UR5 ;  /* 0x0000000500037c02 */ /* 0x000fe40008000f00 */
[----:B------:R-:W-:-:S07]  /*b5e0*/  MOV R0, UR25 ;  /* 0x0000001900007c02 */ /* 0x000fce0008000f00 */
.L_x_101:
[----:B-1----:R1:W2:Y:S02]  /*b5f0*/  SYNCS.PHASECHK.TRANS64.TRYWAIT P0, [R0+URZ+0x10], R3 ;  /* 0x00001003000075a7 */ /* 0x0022a400080011ff */
[----:B--2---:R-:W-:Y:S05]  /*b600*/  @!P0 NANOSLEEP.SYNCS 0x989680 ;  /* 0x009896800000895d */ /* 0x004fea0003900000 */
[----:B------:R-:W2:Y:S02]  /*b610*/  @!P0 SYNCS.PHASECHK.TRANS64 P0, [R0+URZ+0x10], R3 ;  /* 0x00001003000085a7 */ /* 0x000ea400080010ff */
[----:B--2---:R-:W-:Y:S05]  /*b620*/  @!P0 BRA `(.L_x_101) ;  /* 0xfffffffc00f08947 */ /* 0x004fea000383ffff */
[----:B------:R-:W-:Y:S05]  /*b630*/  BRA `(.L_x_102) ;  /* 0xffffff8000347947 */ /* 0x000fea000383ffff */
.L_x_36:
[----:B------:R-:W-:Y:S02]  /*b640*/  MOV R2, UR5 ;  /* 0x0000000500027c02 */ /* 0x000fe40008000f00 */
[----:B------:R-:W-:Y:S02]  /*b650*/  MOV R3, UR5 ;  /* 0x0000000500037c02 */ /* 0x000fe40008000f00 */
[----:B------:R-:W-:-:S07]  /*b660*/  MOV R0, UR25 ;  /* 0x0000001900007c02 */ /* 0x000fce0008000f00 */
.L_x_103:
[----:B-1----:R1:W2:Y:S02]  /*b670*/  SYNCS.PHASECHK.TRANS64.TRYWAIT P0, [R0+URZ+0x18], R3 ;  /* 0x00001803000075a7 */ /* 0x0022a400080011ff */
[----:B--2---:R-:W-:Y:S05]  /*b680*/  @!P0 NANOSLEEP.SYNCS 0x989680 ;  /* 0x009896800000895d */ /* 0x004fea0003900000 */
[----:B------:R-:W2:Y:S02]  /*b690*/  @!P0 SYNCS.PHASECHK.TRANS64 P0, [R0+URZ+0x18], R3 ;  /* 0x00001803000085a7 */ /* 0x000ea400080010ff */
[----:B--2---:R-:W-:Y:S05]  /*b6a0*/  @!P0 BRA `(.L_x_103) ;  /* 0xfffffffc00f08947 */ /* 0x004fea000383ffff */
[----:B------:R-:W-:Y:S05]  /*b6b0*/  BRA `(.L_x_104) ;  /* 0xffffff8000587947 */ /* 0x000fea000383ffff */
.L_x_37:
[----:B------:R-:W-:Y:S02]  /*b6c0*/  MOV R2, UR7 ;  /* 0x0000000700027c02 */ /* 0x000fe40008000f00 */
[----:B------:R-:W-:Y:S02]  /*b6d0*/  MOV R3, UR7 ;  /* 0x0000000700037c02 */ /* 0x000fe40008000f00 */
[----:B------:R-:W-:-:S07]  /*b6e0*/  MOV R0, UR6 ;  /* 0x0000000600007c02 */ /* 0x000fce0008000f00 */
.L_x_105:
[----:B-1----:R1:W2:Y:S02]  /*b6f0*/  SYNCS.PHASECHK.TRANS64.TRYWAIT P0, [R0+URZ+0x70], R3 ;  /* 0x00007003000075a7 */ /* 0x0022a400080011ff */
[----:B--2---:R-:W-:Y:S05]  /*b700*/  @!P0 NANOSLEEP.SYNCS 0x989680 ;  /* 0x009896800000895d */ /* 0x004fea0003900000 */
[----:B------:R-:W2:Y:S02]  /*b710*/  @!P0 SYNCS.PHASECHK.TRANS64 P0, [R0+URZ+0x70], R3 ;  /* 0x00007003000085a7 */ /* 0x000ea400080010ff */
[----:B--2---:R-:W-:Y:S05]  /*b720*/  @!P0 BRA `(.L_x_105) ;  /* 0xfffffffc00f08947 */ /* 0x004fea000383ffff */
[----:B------:R-:W-:Y:S05]  /*b730*/  BRA `(.L_x_106) ;  /* 0xffffff8000887947 */ /* 0x000fea000383ffff */
.L_x_39:
[----:B------:R-:W-:Y:S02]  /*b740*/  MOV R2, UR4 ;  /* 0x0000000400027c02 */ /* 0x000fe40008000f00 */
[----:B------:R-:W-:Y:S02]  /*b750*/  MOV R3, UR4 ;  /* 0x0000000400037c02 */ /* 0x000fe40008000f00 */
[----:B------:R-:W-:-:S07]  /*b760*/  MOV R0, UR5 ;  /* 0x0000000500007c02 */ /* 0x000fce0008000f00 */
.L_x_107:
[----:B-1----:R1:W2:Y:S02]  /*b770*/  SYNCS.PHASECHK.TRANS64.TRYWAIT P0, [R0+URZ+0x70], R3 ;  /* 0x00007003000075a7 */ /* 0x0022a400080011ff */
[----:B--2---:R-:W-:Y:S05]  /*b780*/  @!P0 NANOSLEEP.SYNCS 0x989680 ;  /* 0x009896800000895d */ /* 0x004fea0003900000 */
[----:B------:R-:W2:Y:S02]  /*b790*/  @!P0 SYNCS.PHASECHK.TRANS64 P0, [R0+URZ+0x70], R3 ;  /* 0x00007003000085a7 */ /* 0x000ea400080010ff */
[----:B--2---:R-:W-:Y:S05]  /*b7a0*/  @!P0 BRA `(.L_x_107) ;  /* 0xfffffffc00f08947 */ /* 0x004fea000383ffff */
[----:B------:R-:W-:Y:S05]  /*b7b0*/  BRA `(.L_x_108) ;  /* 0xffffff8400007947 */ /* 0x000fea000383ffff */
.L_x_40:
[----:B------:R-:W-:Y:S02]  /*b7c0*/  MOV R2, UR7 ;  /* 0x0000000700027c02 */ /* 0x000fe40008000f00 */
[----:B------:R-:W-:Y:S02]  /*b7d0*/  MOV R3, UR7 ;  /* 0x0000000700037c02 */ /* 0x000fe40008000f00 */
[----:B------:R-:W-:-:S07]  /*b7e0*/  MOV R0, UR6 ;  /* 0x0000000600007c02 */ /* 0x000fce0008000f00 */
.L_x_109:
[----:B-1----:R1:W2:Y:S02]  /*b7f0*/  SYNCS.PHASECHK.TRANS64.TRYWAIT P0, [R0+URZ+0x70], R3 ;  /* 0x00007003000075a7 */ /* 0x0022a400080011ff */
[----:B--2---:R-:W-:Y:S05]  /*b800*/  @!P0 NANOSLEEP.SYNCS 0x989680 ;  /* 0x009896800000895d */ /* 0x004fea0003900000 */
[----:B------:R-:W2:Y:S02]  /*b810*/  @!P0 SYNCS.PHASECHK.TRANS64 P0, [R0+URZ+0x70], R3 ;  /* 0x00007003000085a7 */ /* 0x000ea400080010ff */
[----:B--2---:R-:W-:Y:S05]  /*b820*/  @!P0 BRA `(.L_x_109) ;  /* 0xfffffffc00f08947 */ /* 0x004fea000383ffff */
[----:B------:R-:W-:Y:S05]  /*b830*/  BRA `(.L_x_110) ;  /* 0xffffff8400247947 */ /* 0x000fea000383ffff */
.L_x_43:
[----:B------:R-:W-:Y:S01]  /*b840*/  MOV R0, UR5 ;  /* 0x0000000500007c02 */ /* 0x000fe20008000f00 */
[----:B------:R-:W-:Y:S01]  /*b850*/  UMOV UR8, UR4 ;  /* 0x0000000400087c82 */ /* 0x000fe20008000000 */
[----:B------:R-:W-:-:S05]  /*b860*/  UMOV UR9, UR4 ;  /* 0x0000000400097c82 */ /* 0x000fca0008000000 */
.L_x_111:
[----:B------:R-:W-:Y:S02]  /*b870*/  MOV R2, UR8 ;  /* 0x0000000800027c02 */ /* 0x000fe40008000f00 */
[----:B-1----:R-:W-:-:S04]  /*b880*/  MOV R3, UR9 ;  /* 0x0000000900037c02 */ /* 0x002fc80008000f00 */
[----:B------:R1:W2:Y:S03]  /*b890*/  SYNCS.PHASECHK.TRANS64.TRYWAIT P0, [R0+URZ+0x70], R3 ;  /* 0x00007003000075a7 */ /* 0x0002a600080011ff */
[----:B--2---:R-:W-:Y:S05]  /*b8a0*/  @!P0 NANOSLEEP.SYNCS 0x989680 ;  /* 0x009896800000895d */ /* 0x004fea0003900000 */
[----:B------:R-:W2:Y:S02]  /*b8b0*/  @!P0 SYNCS.PHASECHK.TRANS64 P0, [R0+URZ+0x70], R3 ;  /* 0x00007003000085a7 */ /* 0x000ea400080010ff */
[----:B--2---:R-:W-:Y:S05]  /*b8c0*/  @!P0 BRA `(.L_x_111) ;  /* 0xfffffffc00e88947 */ /* 0x004fea000383ffff */
[----:B------:R-:W-:Y:S05]  /*b8d0*/  BRA `(.L_x_112) ;  /* 0xffffff88005c7947 */ /* 0x000fea000383ffff */
.L_x_44:
[----:B------:R-:W-:Y:S01]  /*b8e0*/  MOV R0, UR6 ;  /* 0x0000000600007c02 */ /* 0x000fe20008000f00 */
[----:B------:R-:W-:-:S06]  /*b8f0*/  UMOV UR5, UR4 ;  /* 0x0000000400057c82 */ /* 0x000fcc0008000000 */
.L_x_113:
[----:B------:R-:W-:Y:S02]  /*b900*/  MOV R2, UR4 ;  /* 0x0000000400027c02 */ /* 0x000fe40008000f00 */
[----:B-1----:R-:W-:-:S04]  /*b910*/  MOV R3, UR5 ;  /* 0x0000000500037c02 */ /* 0x002fc80008000f00 */
[----:B------:R1:W2:Y:S03]  /*b920*/  SYNCS.PHASECHK.TRANS64.TRYWAIT P0, [R0+URZ+0x18], R3 ;  /* 0x00001803000075a7 */ /* 0x0002a600080011ff */
[----:B--2---:R-:W-:Y:S05]  /*b930*/  @!P0 NANOSLEEP.SYNCS 0x989680 ;  /* 0x009896800000895d */ /* 0x004fea0003900000 */
[----:B------:R-:W2:Y:S02]  /*b940*/  @!P0 SYNCS.PHASECHK.TRANS64 P0, [R0+URZ+0x18], R3 ;  /* 0x00001803000085a7 */ /* 0x000ea400080010ff */
[----:B--2---:R-:W-:Y:S05]  /*b950*/  @!P0 BRA `(.L_x_113) ;  /* 0xfffffffc00e88947 */ /* 0x004fea000383ffff */
[----:B------:R-:W-:Y:S05]  /*b960*/  BRA `(.L_x_114) ;  /* 0xffffff8800547947 */ /* 0x000fea000383ffff */
.L_x_47:
[----:B------:R-:W-:Y:S02]  /*b970*/  MOV R2, UR6 ;  /* 0x0000000600027c02 */ /* 0x000fe40008000f00 */
[----:B------:R-:W-:-:S07]  /*b980*/  MOV R3, UR6 ;  /* 0x0000000600037c02 */ /* 0x000fce0008000f00 */
.L_x_115:
[----:B-1----:R1:W2:Y:S02]  /*b990*/  SYNCS.PHASECHK.TRANS64.TRYWAIT P0, [UR8], R3 ;  /* 0x00000003ff0075a7 */ /* 0x0022a40008001108 */
[----:B--2---:R-:W-:Y:S05]  /*b9a0*/  @!P0 NANOSLEEP.SYNCS 0x989680 ;  /* 0x009896800000895d */ /* 0x004fea0003900000 */
[----:B------:R-:W2:Y:S02]  /*b9b0*/  @!P0 SYNCS.PHASECHK.TRANS64 P0, [UR8], R3 ;  /* 0x00000003ff0085a7 */ /* 0x000ea40008001008 */
[----:B--2---:R-:W-:Y:S05]  /*b9c0*/  @!P0 BRA `(.L_x_115) ;  /* 0xfffffffc00f08947 */ /* 0x004fea000383ffff */
[----:B------:R-:W-:Y:S05]  /*b9d0*/  BRA `(.L_x_116) ;  /* 0xffffff8c006c7947 */ /* 0x000fea000383ffff */
.L_x_48:
[----:B------:R-:W-:Y:S01]  /*b9e0*/  UIADD3 UR7, UPT, UPT, UR5, 0xc0, URZ ;  /* 0x000000c005077890 */ /* 0x000fe2000fffe0ff */
[----:B------:R-:W-:Y:S02]  /*b9f0*/  MOV R2, UR4 ;  /* 0x0000000400027c02 */ /* 0x000fe40008000f00 */
[----:B-1----:R-:W-:-:S03]  /*ba00*/  MOV R3, UR4 ;  /* 0x0000000400037c02 */ /* 0x002fc60008000f00 */
[----:B------:R-:W-:-:S07]  /*ba10*/  MOV R0, UR7 ;  /* 0x0000000700007c02 */ /* 0x000fce0008000f00 */
.L_x_117:
[----:B-1----:R1:W2:Y:S02]  /*ba20*/  SYNCS.PHASECHK.TRANS64.TRYWAIT P0, [R0+URZ], R3 ;  /* 0x00000003000075a7 */ /* 0x0022a400080011ff */
[----:B--2---:R-:W-:Y:S05]  /*ba30*/  @!P0 NANOSLEEP.SYNCS 0x989680 ;  /* 0x009896800000895d */ /* 0x004fea0003900000 */
[----:B------:R-:W2:Y:S02]  /*ba40*/  @!P0 SYNCS.PHASECHK.TRANS64 P0, [R0+URZ], R3 ;  /* 0x00000003000085a7 */ /* 0x000ea400080010ff */
[----:B--2---:R-:W-:Y:S05]  /*ba50*/  @!P0 BRA `(.L_x_117) ;  /* 0xfffffffc00f08947 */ /* 0x004fea000383ffff */
[----:B------:R-:W-:Y:S05]  /*ba60*/  BRA `(.L_x_118) ;  /* 0xffffff8c00647947 */ /* 0x000fea000383ffff */
.L_x_49:
[----:B------:R-:W-:Y:S02]  /*ba70*/  MOV R2, UR4 ;  /* 0x0000000400027c02 */ /* 0x000fe40008000f00 */
[----:B------:R-:W-:-:S07]  /*ba80*/  MOV R3, UR4 ;  /* 0x0000000400037c02 */ /* 0x000fce0008000f00 */
.L_x_119:
[----:B-1----:R1:W2:Y:S02]  /*ba90*/  SYNCS.PHASECHK.TRANS64.TRYWAIT P0, [UR8], R3 ;  /* 0x00000003ff0075a7 */ /* 0x0022a40008001108 */
[----:B--2---:R-:W-:Y:S05]  /*baa0*/  @!P0 NANOSLEEP.SYNCS 0x989680 ;  /* 0x009896800000895d */ /* 0x004fea0003900000 */
[----:B------:R-:W2:Y:S02]  /*bab0*/  @!P0 SYNCS.PHASECHK.TRANS64 P0, [UR8], R3 ;  /* 0x00000003ff0085a7 */ /* 0x000ea40008001008 */
[----:B--2---:R-:W-:Y:S05]  /*bac0*/  @!P0 BRA `(.L_x_119) ;  /* 0xfffffffc00f08947 */ /* 0x004fea000383ffff */
[----:B------:R-:W-:Y:S05]  /*bad0*/  BRA `(.L_x_120) ;  /* 0xffffffb0008c7947 */ /* 0x000fea000383ffff */
.L_x_51:
[----:B------:R-:W-:Y:S01]  /*bae0*/  UIADD3 UR8, UPT, UPT, UR5, 0xc0, URZ ;  /* 0x000000c005087890 */ /* 0x000fe2000fffe0ff */
[----:B------:R-:W-:Y:S02]  /*baf0*/  MOV R2, UR6 ;  /* 0x0000000600027c02 */ /* 0x000fe40008000f00 */
[----:B-1----:R-:W-:-:S03]  /*bb00*/  MOV R3, UR6 ;  /* 0x0000000600037c02 */ /* 0x002fc60008000f00 */
[----:B------:R-:W-:-:S07]  /*bb10*/  MOV R0, UR8 ;  /* 0x0000000800007c02 */ /* 0x000fce0008000f00 */
.L_x_121:
[----:B-1----:R1:W3:Y:S02]  /*bb20*/  SYNCS.PHASECHK.TRANS64.TRYWAIT P0, [R0+URZ], R3 ;  /* 0x00000003000075a7 */ /* 0x0022e400080011ff */
[----:B---3--:R-:W-:Y:S05]  /*bb30*/  @!P0 NANOSLEEP.SYNCS 0x989680 ;  /* 0x009896800000895d */ /* 0x008fea0003900000 */
[----:B------:R-:W3:Y:S02]  /*bb40*/  @!P0 SYNCS.PHASECHK.TRANS64 P0, [R0+URZ], R3 ;  /* 0x00000003000085a7 */ /* 0x000ee400080010ff */
[----:B---3--:R-:W-:Y:S05]  /*bb50*/  @!P0 BRA `(.L_x_121) ;  /* 0xfffffffc00f08947 */ /* 0x008fea000383ffff */
[----:B------:R-:W-:Y:S05]  /*bb60*/  BRA `(.L_x_122) ;  /* 0xffffffb000947947 */ /* 0x000fea000383ffff */
.L_x_52:
[----:B------:R-:W-:Y:S01]  /*bb70*/  MOV R2, UR6 ;  /* 0x0000000600027c02 */ /* 0x000fe20008000f00 */
[----:B------:R-:W-:Y:S01]  /*bb80*/  UIADD3 UR5, UPT, UPT, UR5, 0x130, URZ ;  /* 0x0000013005057890 */ /* 0x000fe2000fffe0ff */
[----:B------:R-:W-:-:S11]  /*bb90*/  MOV R3, UR6 ;  /* 0x0000000600037c02 */ /* 0x000fd60008000f00 */
.L_x_123:
[----:B-1----:R1:W2:Y:S02]  /*bba0*/  SYNCS.PHASECHK.TRANS64.TRYWAIT P0, [UR5], R3 ;  /* 0x00000003ff0075a7 */ /* 0x0022a40008001105 */
[----:B--2---:R-:W-:Y:S05]  /*bbb0*/  @!P0 NANOSLEEP.SYNCS 0x989680 ;  /* 0x009896800000895d */ /* 0x004fea0003900000 */
[----:B------:R-:W2:Y:S02]  /*bbc0*/  @!P0 SYNCS.PHASECHK.TRANS64 P0, [UR5], R3 ;  /* 0x00000003ff0085a7 */ /* 0x000ea40008001005 */
[----:B--2---:R-:W-:Y:S05]  /*bbd0*/  @!P0 BRA `(.L_x_123) ;  /* 0xfffffffc00f08947 */ /* 0x004fea000383ffff */
[----:B------:R-:W-:Y:S05]  /*bbe0*/  BRA `(.L_x_124) ;  /* 0xffffffcc00287947 */ /* 0x000fea000383ffff */
.L_x_55:
[----:B------:R-:W-:Y:S01]  /*bbf0*/  UIADD3 UR4, UPT, UPT, UR4, 0x130, URZ ;  /* 0x0000013004047890 */ /* 0x000fe2000fffe0ff */
[----:B------:R-:W-:Y:S02]  /*bc00*/  MOV R2, UR9 ;  /* 0x0000000900027c02 */ /* 0x000fe40008000f00 */
[----:B-1----:R-:W-:-:S03]  /*bc10*/  MOV R3, UR9 ;  /* 0x0000000900037c02 */ /* 0x002fc60008000f00 */
[----:B------:R-:W-:-:S07]  /*bc20*/  MOV R0, UR4 ;  /* 0x0000000400007c02 */ /* 0x000fce0008000f00 */
.L_x_125:
[----:B-1----:R1:W2:Y:S02]  /*bc30*/  SYNCS.PHASECHK.TRANS64.TRYWAIT P0, [R0+URZ], R3 ;  /* 0x00000003000075a7 */ /* 0x0022a400080011ff */
[----:B--2---:R-:W-:Y:S05]  /*bc40*/  @!P0 NANOSLEEP.SYNCS 0x989680 ;  /* 0x009896800000895d */ /* 0x004fea0003900000 */
[----:B------:R-:W2:Y:S02]  /*bc50*/  @!P0 SYNCS.PHASECHK.TRANS64 P0, [R0+URZ], R3 ;  /* 0x00000003000085a7 */ /* 0x000ea400080010ff */
[----:B--2---:R-:W-:Y:S05]  /*bc60*/  @!P0 BRA `(.L_x_125) ;  /* 0xfffffffc00f08947 */ /* 0x004fea000383ffff */
[----:B------:R-:W-:Y:S05]  /*bc70*/  BRA `(.L_x_126) ;  /* 0xffffffd0009c7947 */ /* 0x000fea000383ffff */
.L_x_61:
[----:B------:R-:W-:Y:S02]  /*bc80*/  MOV R4, UR4 ;  /* 0x0000000400047c02 */ /* 0x000fe40008000f00 */
[----:B------:R-:W-:-:S07]  /*bc90*/  MOV R5, UR4 ;  /* 0x0000000400057c02 */ /* 0x000fce0008000f00 */
.L_x_127:
[----:B-1----:R1:W2:Y:S02]  /*bca0*/  SYNCS.PHASECHK.TRANS64.TRYWAIT P0, [UR6+0x100], R5 ;  /* 0x00010005ff0075a7 */ /* 0x0022a40008001106 */
[----:B--2---:R-:W-:Y:S05]  /*bcb0*/  @!P0 NANOSLEEP.SYNCS 0x989680 ;  /* 0x009896800000895d */ /* 0x004fea0003900000 */
[----:B------:R-:W2:Y:S02]  /*bcc0*/  @!P0 SYNCS.PHASECHK.TRANS64 P0, [UR6+0x100], R5 ;  /* 0x00010005ff0085a7 */ /* 0x000ea40008001006 */
[----:B--2---:R-:W-:Y:S05]  /*bcd0*/  @!P0 BRA `(.L_x_127) ;  /* 0xfffffffc00f08947 */ /* 0x004fea000383ffff */
[----:B------:R-:W-:Y:S05]  /*bce0*/  BRA `(.L_x_128) ;  /* 0xffffffe000187947 */ /* 0x000fea000383ffff */
.L_x_62:
[----:B------:R-:W-:Y:S02]  /*bcf0*/  MOV R4, UR5 ;  /* 0x0000000500047c02 */ /* 0x000fe40008000f00 */
[----:B-1----:R-:W-:-:S07]  /*bd00*/  MOV R5, UR5 ;  /* 0x0000000500057c02 */ /* 0x002fce0008000f00 */
.L_x_129:
[----:B-1----:R1:W2:Y:S02]  /*bd10*/  SYNCS.PHASECHK.TRANS64.TRYWAIT P0, [UR6+0x150], R5 ;  /* 0x00015005ff0075a7 */ /* 0x0022a40008001106 */
[----:B--2---:R-:W-:Y:S05]  /*bd20*/  @!P0 NANOSLEEP.SYNCS 0x989680 ;  /* 0x009896800000895d */ /* 0x004fea0003900000 */
[----:B------:R-:W2:Y:S02]  /*bd30*/  @!P0 SYNCS.PHASECHK.TRANS64 P0, [UR6+0x150], R5 ;  /* 0x00015005ff0085a7 */ /* 0x000ea40008001006 */
[----:B--2---:R-:W-:Y:S05]  /*bd40*/  @!P0 BRA `(.L_x_129) ;  /* 0xfffffffc00f08947 */ /* 0x004fea000383ffff */
[----:B------:R-:W-:Y:S05]  /*bd50*/  BRA `(.L_x_130) ;  /* 0xffffffe0000c7947 */ /* 0x000fea000383ffff */
.L_x_63:
[----:B------:R-:W-:Y:S02]  /*bd60*/  MOV R4, UR4 ;  /* 0x0000000400047c02 */ /* 0x000fe40008000f00 */
[----:B------:R-:W-:-:S07]  /*bd70*/  MOV R5, UR4 ;  /* 0x0000000400057c02 */ /* 0x000fce0008000f00 */
.L_x_131:
[----:B-1----:R1:W2:Y:S02]  /*bd80*/  SYNCS.PHASECHK.TRANS64.TRYWAIT P0, [UR6+0x108], R5 ;  /* 0x00010805ff0075a7 */ /* 0x0022a40008001106 */
[----:B--2---:R-:W-:Y:S05]  /*bd90*/  @!P0 NANOSLEEP.SYNCS 0x989680 ;  /* 0x009896800000895d */ /* 0x004fea0003900000 */
[----:B------:R-:W2:Y:S02]  /*bda0*/  @!P0 SYNCS.PHASECHK.TRANS64 P0, [UR6+0x108], R5 ;  /* 0x00010805ff0085a7 */ /* 0x000ea40008001006 */
[----:B--2---:R-:W-:Y:S05]  /*bdb0*/  @!P0 BRA `(.L_x_131) ;  /* 0xfffffffc00f08947 */ /* 0x004fea000383ffff */
[----:B------:R-:W-:Y:S05]  /*bdc0*/  BRA `(.L_x_132) ;  /* 0xffffffe400607947 */ /* 0x000fea000383ffff */
.L_x_64:
[----:B------:R-:W-:Y:S02]  /*bdd0*/  MOV R4, UR5 ;  /* 0x0000000500047c02 */ /* 0x000fe40008000f00 */
[----:B-1----:R-:W-:-:S07]  /*bde0*/  MOV R5, UR5 ;  /* 0x0000000500057c02 */ /* 0x002fce0008000f00 */
.L_x_133:
[----:B-1----:R1:W2:Y:S02]  /*bdf0*/  SYNCS.PHASECHK.TRANS64.TRYWAIT P0, [UR6+0x158], R5 ;  /* 0x00015805ff0075a7 */ /* 0x0022a40008001106 */
[----:B--2---:R-:W-:Y:S05]  /*be00*/  @!P0 NANOSLEEP.SYNCS 0x989680 ;  /* 0x009896800000895d */ /* 0x004fea0003900000 */
[----:B------:R-:W2:Y:S02]  /*be10*/  @!P0 SYNCS.PHASECHK.TRANS64 P0, [UR6+0x158], R5 ;  /* 0x00015805ff0085a7 */ /* 0x000ea40008001006 */
[----:B--2---:R-:W-:Y:S05]  /*be20*/  @!P0 BRA `(.L_x_133) ;  /* 0xfffffffc00f08947 */ /* 0x004fea000383ffff */
[----:B------:R-:W-:Y:S05]  /*be30*/  BRA `(.L_x_134) ;  /* 0xffffffe400587947 */ /* 0x000fea000383ffff */
.L_x_66:
[----:B------:R-:W-:Y:S02]  /*be40*/  MOV R2, UR4 ;  /* 0x0000000400027c02 */ /* 0x000fe40008000f00 */
[----:B------:R-:W-:-:S07]  /*be50*/  MOV R3, UR4 ;  /* 0x0000000400037c02 */ /* 0x000fce0008000f00 */
.L_x_135:
[----:B-1----:R1:W2:Y:S02]  /*be60*/  SYNCS.PHASECHK.TRANS64.TRYWAIT P0, [UR6+0x158], R3 ;  /* 0x00015803ff0075a7 */ /* 0x0022a40008001106 */
[----:B--2---:R-:W-:Y:S05]  /*be70*/  @!P0 NANOSLEEP.SYNCS 0x989680 ;  /* 0x009896800000895d */ /* 0x004fea0003900000 */
[----:B------:R-:W2:Y:S02]  /*be80*/  @!P0 SYNCS.PHASECHK.TRANS64 P0, [UR6+0x158], R3 ;  /* 0x00015803ff0085a7 */ /* 0x000ea40008001006 */
[----:B--2---:R-:W-:Y:S05]  /*be90*/  @!P0 BRA `(.L_x_135) ;  /* 0xfffffffc00f08947 */ /* 0x004fea000383ffff */
[----:B------:R-:W-:Y:S05]  /*bea0*/  BRA `(.L_x_136) ;  /* 0xffffffec009c7947 */ /* 0x000fea000383ffff */
        .weak           $__internal_0_$__cuda_sm10x_tcgen05_guardrail_trap_col_being_dealloced_not_returned_by_alloc
        .type           $__internal_0_$__cuda_sm10x_tcgen05_guardrail_trap_col_being_dealloced_not_returned_by_alloc,@function
        .size           $__internal_0_$__cuda_sm10x_tcgen05_guardrail_trap_col_being_dealloced_not_returned_by_alloc,($__internal_1_$__cuda_sm10x_tcgen05_guardrail_trap_phase_invalid_during_alloc - $__internal_0_$__cuda_sm10x_tcgen05_guardrail_trap_col_being_dealloced_not_returned_by_alloc)
$__internal_0_$__cuda_sm10x_tcgen05_guardrail_trap_col_being_dealloced_not_returned_by_alloc:
[----:B------:R-:W-:Y:S05]  /*beb0*/  BPT.TRAP 0x1 ;  /* 0x000000040000795c */ /* 0x000fea0000300000 */
[----:B------:R-:W-:-:S04]  /*bec0*/  HFMA2 R3, -RZ, RZ, 0, 0 ;  /* 0x00000000ff037431 */ /* 0x000fc800000001ff */
[----:B------:R-:W-:Y:S05]  /*bed0*/  RET.REL.NODEC R2 `(kernel_cutlass_kernel_flash_attncuteflash_fwd_sm100FlashAttentionForwardSm100_object_at__tensor0000o6411101213_tensor0000o6411101213_tensor0000o6410111213_tensor0000o6411101213_tensorptrf_0) ;  /* 0xffffff4002487950 */ /* 0x000fea0003c3ffff */
        .weak           $__internal_1_$__cuda_sm10x_tcgen05_guardrail_trap_phase_invalid_during_alloc
        .type           $__internal_1_$__cuda_sm10x_tcgen05_guardrail_trap_phase_invalid_during_alloc,@function
        .size           $__internal_1_$__cuda_sm10x_tcgen05_guardrail_trap_phase_invalid_during_alloc,($__internal_2_$__cuda_sm10x_tcgen05_guardrail_trap_unallocated_columns_being_dealloced - $__internal_1_$__cuda_sm10x_tcgen05_guardrail_trap_phase_invalid_during_alloc)
$__internal_1_$__cuda_sm10x_tcgen05_guardrail_trap_phase_invalid_during_alloc:
[----:B------:R-:W-:Y:S05]  /*bee0*/  BPT.TRAP 0x1 ;  /* 0x000000040000795c */ /* 0x000fea0000300000 */
[----:B------:R-:W-:-:S04]  /*bef0*/  MOV R3, 0x0 ;  /* 0x0000000000037802 */ /* 0x000fc80000000f00 */
[----:B------:R-:W-:Y:S05]  /*bf00*/  RET.REL.NODEC R2 `(kernel_cutlass_kernel_flash_attncuteflash_fwd_sm100FlashAttentionForwardSm100_object_at__tensor0000o6411101213_tensor0000o6411101213_tensor0000o6410111213_tensor0000o6411101213_tensorptrf_0) ;  /* 0xffffff40023c7950 */ /* 0x000fea0003c3ffff */
        .weak           $__internal_2_$__cuda_sm10x_tcgen05_guardrail_trap_unallocated_columns_being_dealloced
        .type           $__internal_2_$__cuda_sm10x_tcgen05_guardrail_trap_unallocated_columns_being_dealloced,@function
        .size           $__internal_2_$__cuda_sm10x_tcgen05_guardrail_trap_unallocated_columns_being_dealloced,(.L_x_144 - $__internal_2_$__cuda_sm10x_tcgen05_guardrail_trap_unallocated_columns_being_dealloced)
$__internal_2_$__cuda_sm10x_tcgen05_guardrail_trap_unallocated_columns_being_dealloced:
[----:B------:R-:W-:Y:S05]  /*bf10*/  BPT.TRAP 0x1 ;  /* 0x000000040000795c */ /* 0x000fea0000300000 */
[----:B------:R-:W-:-:S04]  /*bf20*/  HFMA2 R3, -RZ, RZ, 0, 0 ;  /* 0x00000000ff037431 */ /* 0x000fc800000001ff */
[----:B------:R-:W-:Y:S05]  /*bf30*/  RET.REL.NODEC R2 `(kernel_cutlass_kernel_flash_attncuteflash_fwd_sm100FlashAttentionForwardSm100_object_at__tensor0000o6411101213_tensor0000o6411101213_tensor0000o6410111213_tensor0000o6411101213_tensorptrf_0) ;  /* 0xffffff4002307950 */ /* 0x000fea0003c3ffff */
.L_x_137:
[----:B------:R-:W-:-:S00]  /*bf40*/  BRA `(.L_x_137) ;  /* 0xfffffffc00fc7947 */ /* 0x000fc0000383ffff */
[----:B------:R-:W-:-:S00]  /*bf50*/  NOP ;  /* 0x0000000000007918 */ /* 0x000fc00000000000 */
        /* <DEDUP_REMOVED lines=10> */
.L_x_144:


//--------------------- .nv.shared.kernel_cutlass_kernel_flash_attncuteflash_fwd_sm100FlashAttentionForwardSm100_object_at__tensor0000o6411101213_tensor0000o6411101213_tensor0000o6410111213_tensor0000o6411101213_tensorptrf_0 --------------------------
	.section	.nv.shared.kernel_cutlass_kernel_flash_attncuteflash_fwd_sm100FlashAttentionForwardSm100_object_at__tensor0000o6411101213_tensor0000o6411101213_tensor0000o6410111213_tensor0000o6411101213_tensorptrf_0,"aw",@nobits
	.sectionflags	@""
	.align	1024
	.zero		1024


//--------------------- .nv.shared.reserved.0     --------------------------
	.section	.nv.shared.reserved.0,"aw",@nobits
	.align	8
	.weak		__nv_reservedSMEM_offset_0_alias
	.size		__nv_reservedSMEM_offset_0_alias, 0, 64
	.other		__nv_reservedSMEM_offset_0_alias,@"STO_CUDA_RESERVED_SHARED STV_DEFAULT"
__nv_reservedSMEM_offset_0_alias:
	.zero		0
.nv.shared.reserved.0:
	.zero		64
	.weak		__nv_reservedSMEM_allocation_phase
	.type		__nv_reservedSMEM_allocation_phase,@object
	.size		__nv_reservedSMEM_allocation_phase,(.L_0 - __nv_reservedSMEM_allocation_phase)
__nv_reservedSMEM_allocation_phase:
	.zero		1
.L_0:
	.zero		7
	.weak		__nv_reservedSMEM_devtool_atexit_pc
	.type		__nv_reservedSMEM_devtool_atexit_pc,@object
	.size		__nv_reservedSMEM_devtool_atexit_pc,(__nv_reservedSMEM_allocation_mask - __nv_reservedSMEM_devtool_atexit_pc)
__nv_reservedSMEM_devtool_atexit_pc:
	.zero		8
	.weak		__nv_reservedSMEM_allocation_mask
	.type		__nv_reservedSMEM_allocation_mask,@object
	.size		__nv_reservedSMEM_allocation_mask,(.L_2 - __nv_reservedSMEM_allocation_mask)
__nv_reservedSMEM_allocation_mask:
	.zero		4
.L_2:


//--------------------- .nv.constant0.kernel_cutlass_kernel_flash_attncuteflash_fwd_sm100FlashAttentionForwardSm100_object_at__tensor0000o6411101213_tensor0000o6411101213_tensor0000o6410111213_tensor0000o6411101213_tensorptrf_0 --------------------------
	.section	.nv.constant0.kernel_cutlass_kernel_flash_attncuteflash_fwd_sm100FlashAttentionForwardSm100_object_at__tensor0000o6411101213_tensor0000o6411101213_tensor0000o6410111213_tensor0000o6411101213_tensorptrf_0,"a",@progbits
	.sectionflags	@""
	.align	4
.nv.constant0.kernel_cutlass_kernel_flash_attncuteflash_fwd_sm100FlashAttentionForwardSm100_object_at__tensor0000o6411101213_tensor0000o6411101213_tensor0000o6410111213_tensor0000o6411101213_tensorptrf_0:
	.zero		1580


//--------------------- SYMBOLS --------------------------

	.type		.nv.reservedSmem.offset0,@object
	.size		.nv.reservedSmem.offset0,0x4
	.type		.nv.reservedSmem.cap,@object
	.size		.nv.reservedSmem.cap,0x4
